	.target	sm_100a

	.elftype	@"ET_EXEC"


//--------------------- .note.nv.tkinfo           --------------------------
	.section	.note.nv.tkinfo,"",@"SHT_NOTE"
	.sectionflags	@"SHF_NOTE_NV_TKINFO"
	.tkinfo
        /*0018*/ 	.word	0x00000002
        /*0030*/ 	.string	""
        /*0030*/ 	.string	"ptxas"
        /*0030*/ 	.string	"Cuda compilation tools, release 13.0, V13.0.88"
        /*0030*/ 	.string	"Build cuda_13.0.r13.0/compiler.36424714_0"
        /*0030*/ 	.string	"-arch sm_100a -m 64 "



//--------------------- .note.nv.cuinfo           --------------------------
	.section	.note.nv.cuinfo,"",@"SHT_NOTE"
	.sectionflags	@"SHF_NOTE_NV_CUINFO"
        /*0018*/ 	.short	0x0002
        /*001a*/ 	.short	0x0064
        /*001c*/ 	.short	0x0082
	.zero		2


//--------------------- .nv.info                  --------------------------
	.section	.nv.info,"",@"SHT_CUDA_INFO"
	.align	4


	//----- nvinfo : EIATTR_REGCOUNT
	.align		4
        /*0000*/ 	.byte	0x04, 0x2f
        /*0002*/ 	.short	(.L_19 - .L_18)
	.align		4
.L_18:
        /*0004*/ 	.word	index@(_ZN7cutlass13device_kernelINS_4gemm6kernel13GemmUniversalIN4cute5tupleIJiiiiEEENS1_10collective13CollectiveMmaINS1_35MainloopSm100TmaUmmaWarpSpecializedILi7ELi2ELi4ENS5_IJNS4_1CILi4EEENSA_ILi1EEESC_EEEEENS5_IJNSA_ILi128EEESF_NSA_ILi64EEEEEENS_6half_tENS5_IJSC_llEEESI_NS5_IJlSC_lEEENS4_8TiledMMAINS4_8MMA_AtomIJNS4_26SM100_MMA_F16BF16_2x1SM_SSISI_SI_fLi128ELi128ELNS4_4UMMA5MajorE1ELSP_0ELNSO_7ScaleInE0ELSQ_0EEEEEENS4_6LayoutINS5_IJSC_SC_SC_EEENS5_IJNSA_ILi0EEESV_SV_EEEEENS5_IJNS4_10UnderscoreESY_SY_EEEEENS4_18SM100_TMA_2SM_LOADENS4_14ComposedLayoutINS4_7SwizzleILi3ELi4ELi3EEENS4_18smem_ptr_flag_bitsILi16EEENST_INS5_IJSG_NSA_ILi8EEEEEENS5_IJSC_SG_EEEEEEEvNS4_8identityENS4_28SM100_TMA_2SM_LOAD_MULTICASTENS12_IS14_S16_NST_INS5_IJS17_SG_EEENS5_IJSG_SC_EEEEEEEvS1C_EENS_8epilogue10collective18CollectiveEpilogueINS1J_23Sm100TmaWarpSpecializedILi4ELi2ELi16ELb1ELb0EEEJNS5_IJSG_SF_SG_EEENS5_IJNST_ISG_SC_EENST_INS5_IJNSA_ILi16EEENSA_ILi2EEEEEES19_EEEEESI_SK_SI_SK_NS1J_6fusion15FusionCallbacksIS1N_NS1V_17LinearCombinationISI_fSI_fLNS_15FloatRoundStyleE2EEES1O_S1U_JEEENS4_5SM1004TMEM4LOAD26SM100_TMEM_LOAD_32dp32b16xENS4_13SM90_TMA_LOADENS12_INS13_ILi1ELi4ELi3EEES16_NST_INS5_IJS17_S1Q_EEENS5_IJS1Q_SC_EEEEEEENS4_39AutoVectorizingCopyWithAssumedAlignmentILi128EEENS4_14SM90_TMA_STOREES2A_S2C_S2C_EEEvvEEEEvNT_6ParamsE)
        /*0008*/ 	.word	0x00000044


	//----- nvinfo : EIATTR_FRAME_SIZE
	.align		4
.L_19:
        /*000c*/ 	.byte	0x04, 0x11
        /*000e*/ 	.short	(.L_21 - .L_20)
	.align		4
.L_20:
        /*0010*/ 	.word	index@($__internal_2_$__cuda_sm10x_tcgen05_guardrail_trap_unallocated_columns_being_dealloced)
        /*0014*/ 	.word	0x00000000


	//----- nvinfo : EIATTR_FRAME_SIZE
	.align		4
.L_21:
        /*0018*/ 	.byte	0x04, 0x11
        /*001a*/ 	.short	(.L_23 - .L_22)
	.align		4
.L_22:
        /*001c*/ 	.word	index@($__internal_1_$__cuda_sm10x_tcgen05_guardrail_trap_phase_invalid_during_alloc)
        /*0020*/ 	.word	0x00000000


	//----- nvinfo : EIATTR_FRAME_SIZE
	.align		4
.L_23:
        /*0024*/ 	.byte	0x04, 0x11
        /*0026*/ 	.short	(.L_25 - .L_24)
	.align		4
.L_24:
        /*0028*/ 	.word	index@($__internal_0_$__cuda_sm10x_tcgen05_guardrail_trap_col_being_dealloced_not_returned_by_alloc)
        /*002c*/ 	.word	0x00000000


	//----- nvinfo : EIATTR_FRAME_SIZE
	.align		4
.L_25:
        /*0030*/ 	.byte	0x04, 0x11
        /*0032*/ 	.short	(.L_27 - .L_26)
	.align		4
.L_26:
        /*0034*/ 	.word	index@(_ZN7cutlass13device_kernelINS_4gemm6kernel13GemmUniversalIN4cute5tupleIJiiiiEEENS1_10collective13CollectiveMmaINS1_35MainloopSm100TmaUmmaWarpSpecializedILi7ELi2ELi4ENS5_IJNS4_1CILi4EEENSA_ILi1EEESC_EEEEENS5_IJNSA_ILi128EEESF_NSA_ILi64EEEEEENS_6half_tENS5_IJSC_llEEESI_NS5_IJlSC_lEEENS4_8TiledMMAINS4_8MMA_AtomIJNS4_26SM100_MMA_F16BF16_2x1SM_SSISI_SI_fLi128ELi128ELNS4_4UMMA5MajorE1ELSP_0ELNSO_7ScaleInE0ELSQ_0EEEEEENS4_6LayoutINS5_IJSC_SC_SC_EEENS5_IJNSA_ILi0EEESV_SV_EEEEENS5_IJNS4_10UnderscoreESY_SY_EEEEENS4_18SM100_TMA_2SM_LOADENS4_14ComposedLayoutINS4_7SwizzleILi3ELi4ELi3EEENS4_18smem_ptr_flag_bitsILi16EEENST_INS5_IJSG_NSA_ILi8EEEEEENS5_IJSC_SG_EEEEEEEvNS4_8identityENS4_28SM100_TMA_2SM_LOAD_MULTICASTENS12_IS14_S16_NST_INS5_IJS17_SG_EEENS5_IJSG_SC_EEEEEEEvS1C_EENS_8epilogue10collective18CollectiveEpilogueINS1J_23Sm100TmaWarpSpecializedILi4ELi2ELi16ELb1ELb0EEEJNS5_IJSG_SF_SG_EEENS5_IJNST_ISG_SC_EENST_INS5_IJNSA_ILi16EEENSA_ILi2EEEEEES19_EEEEESI_SK_SI_SK_NS1J_6fusion15FusionCallbacksIS1N_NS1V_17LinearCombinationISI_fSI_fLNS_15FloatRoundStyleE2EEES1O_S1U_JEEENS4_5SM1004TMEM4LOAD26SM100_TMEM_LOAD_32dp32b16xENS4_13SM90_TMA_LOADENS12_INS13_ILi1ELi4ELi3EEES16_NST_INS5_IJS17_S1Q_EEENS5_IJS1Q_SC_EEEEEEENS4_39AutoVectorizingCopyWithAssumedAlignmentILi128EEENS4_14SM90_TMA_STOREES2A_S2C_S2C_EEEvvEEEEvNT_6ParamsE)
        /*0038*/ 	.word	0x00000000


	//----- nvinfo : EIATTR_MIN_STACK_SIZE
	.align		4
.L_27:
        /*003c*/ 	.byte	0x04, 0x12
        /*003e*/ 	.short	(.L_29 - .L_28)
	.align		4
.L_28:
        /*0040*/ 	.word	index@(_ZN7cutlass13device_kernelINS_4gemm6kernel13GemmUniversalIN4cute5tupleIJiiiiEEENS1_10collective13CollectiveMmaINS1_35MainloopSm100TmaUmmaWarpSpecializedILi7ELi2ELi4ENS5_IJNS4_1CILi4EEENSA_ILi1EEESC_EEEEENS5_IJNSA_ILi128EEESF_NSA_ILi64EEEEEENS_6half_tENS5_IJSC_llEEESI_NS5_IJlSC_lEEENS4_8TiledMMAINS4_8MMA_AtomIJNS4_26SM100_MMA_F16BF16_2x1SM_SSISI_SI_fLi128ELi128ELNS4_4UMMA5MajorE1ELSP_0ELNSO_7ScaleInE0ELSQ_0EEEEEENS4_6LayoutINS5_IJSC_SC_SC_EEENS5_IJNSA_ILi0EEESV_SV_EEEEENS5_IJNS4_10UnderscoreESY_SY_EEEEENS4_18SM100_TMA_2SM_LOADENS4_14ComposedLayoutINS4_7SwizzleILi3ELi4ELi3EEENS4_18smem_ptr_flag_bitsILi16EEENST_INS5_IJSG_NSA_ILi8EEEEEENS5_IJSC_SG_EEEEEEEvNS4_8identityENS4_28SM100_TMA_2SM_LOAD_MULTICASTENS12_IS14_S16_NST_INS5_IJS17_SG_EEENS5_IJSG_SC_EEEEEEEvS1C_EENS_8epilogue10collective18CollectiveEpilogueINS1J_23Sm100TmaWarpSpecializedILi4ELi2ELi16ELb1ELb0EEEJNS5_IJSG_SF_SG_EEENS5_IJNST_ISG_SC_EENST_INS5_IJNSA_ILi16EEENSA_ILi2EEEEEES19_EEEEESI_SK_SI_SK_NS1J_6fusion15FusionCallbacksIS1N_NS1V_17LinearCombinationISI_fSI_fLNS_15FloatRoundStyleE2EEES1O_S1U_JEEENS4_5SM1004TMEM4LOAD26SM100_TMEM_LOAD_32dp32b16xENS4_13SM90_TMA_LOADENS12_INS13_ILi1ELi4ELi3EEES16_NST_INS5_IJS17_S1Q_EEENS5_IJS1Q_SC_EEEEEEENS4_39AutoVectorizingCopyWithAssumedAlignmentILi128EEENS4_14SM90_TMA_STOREES2A_S2C_S2C_EEEvvEEEEvNT_6ParamsE)
        /*0044*/ 	.word	0x00000000
.L_29:


//--------------------- .nv.compat                --------------------------
	.section	.nv.compat,"",@"SHT_CUDA_COMPAT_INFO"
	.align	4
        /*0000*/ 	.byte	0x02, 0x09, 0x01, 0x00, 0x02, 0x02, 0x02, 0x00, 0x02, 0x05, 0x05, 0x00, 0x03, 0x07, 0x01, 0x01
        /*0010*/ 	.byte	0x02, 0x03, 0x01, 0x00, 0x02, 0x06, 0x01, 0x00, 0x04, 0x0b, 0x08, 0x00, 0x09, 0x00, 0x00, 0x00
        /*0020*/ 	.byte	0x00, 0x00, 0x00, 0x00


//--------------------- .nv.info._ZN7cutlass13device_kernelINS_4gemm6kernel13GemmUniversalIN4cute5tupleIJiiiiEEENS1_10collective13CollectiveMmaINS1_35MainloopSm100TmaUmmaWarpSpecializedILi7ELi2ELi4ENS5_IJNS4_1CILi4EEENSA_ILi1EEESC_EEEEENS5_IJNSA_ILi128EEESF_NSA_ILi64EEEEEENS_6half_tENS5_IJSC_llEEESI_NS5_IJlSC_lEEENS4_8TiledMMAINS4_8MMA_AtomIJNS4_26SM100_MMA_F16BF16_2x1SM_SSISI_SI_fLi128ELi128ELNS4_4UMMA5MajorE1ELSP_0ELNSO_7ScaleInE0ELSQ_0EEEEEENS4_6LayoutINS5_IJSC_SC_SC_EEENS5_IJNSA_ILi0EEESV_SV_EEEEENS5_IJNS4_10UnderscoreESY_SY_EEEEENS4_18SM100_TMA_2SM_LOADENS4_14ComposedLayoutINS4_7SwizzleILi3ELi4ELi3EEENS4_18smem_ptr_flag_bitsILi16EEENST_INS5_IJSG_NSA_ILi8EEEEEENS5_IJSC_SG_EEEEEEEvNS4_8identityENS4_28SM100_TMA_2SM_LOAD_MULTICASTENS12_IS14_S16_NST_INS5_IJS17_SG_EEENS5_IJSG_SC_EEEEEEEvS1C_EENS_8epilogue10collective18CollectiveEpilogueINS1J_23Sm100TmaWarpSpecializedILi4ELi2ELi16ELb1ELb0EEEJNS5_IJSG_SF_SG_EEENS5_IJNST_ISG_SC_EENST_INS5_IJNSA_ILi16EEENSA_ILi2EEEEEES19_EEEEESI_SK_SI_SK_NS1J_6fusion15FusionCallbacksIS1N_NS1V_17LinearCombinationISI_fSI_fLNS_15FloatRoundStyleE2EEES1O_S1U_JEEENS4_5SM1004TMEM4LOAD26SM100_TMEM_LOAD_32dp32b16xENS4_13SM90_TMA_LOADENS12_INS13_ILi1ELi4ELi3EEES16_NST_INS5_IJS17_S1Q_EEENS5_IJS1Q_SC_EEEEEEENS4_39AutoVectorizingCopyWithAssumedAlignmentILi128EEENS4_14SM90_TMA_STOREES2A_S2C_S2C_EEEvvEEEEvNT_6ParamsE --------------------------
	.section	.nv.info._ZN7cutlass13device_kernelINS_4gemm6kernel13GemmUniversalIN4cute5tupleIJiiiiEEENS1_10collective13CollectiveMmaINS1_35MainloopSm100TmaUmmaWarpSpecializedILi7ELi2ELi4ENS5_IJNS4_1CILi4EEENSA_ILi1EEESC_EEEEENS5_IJNSA_ILi128EEESF_NSA_ILi64EEEEEENS_6half_tENS5_IJSC_llEEESI_NS5_IJlSC_lEEENS4_8TiledMMAINS4_8MMA_AtomIJNS4_26SM100_MMA_F16BF16_2x1SM_SSISI_SI_fLi128ELi128ELNS4_4UMMA5MajorE1ELSP_0ELNSO_7ScaleInE0ELSQ_0EEEEEENS4_6LayoutINS5_IJSC_SC_SC_EEENS5_IJNSA_ILi0EEESV_SV_EEEEENS5_IJNS4_10UnderscoreESY_SY_EEEEENS4_18SM100_TMA_2SM_LOADENS4_14ComposedLayoutINS4_7SwizzleILi3ELi4ELi3EEENS4_18smem_ptr_flag_bitsILi16EEENST_INS5_IJSG_NSA_ILi8EEEEEENS5_IJSC_SG_EEEEEEEvNS4_8identityENS4_28SM100_TMA_2SM_LOAD_MULTICASTENS12_IS14_S16_NST_INS5_IJS17_SG_EEENS5_IJSG_SC_EEEEEEEvS1C_EENS_8epilogue10collective18CollectiveEpilogueINS1J_23Sm100TmaWarpSpecializedILi4ELi2ELi16ELb1ELb0EEEJNS5_IJSG_SF_SG_EEENS5_IJNST_ISG_SC_EENST_INS5_IJNSA_ILi16EEENSA_ILi2EEEEEES19_EEEEESI_SK_SI_SK_NS1J_6fusion15FusionCallbacksIS1N_NS1V_17LinearCombinationISI_fSI_fLNS_15FloatRoundStyleE2EEES1O_S1U_JEEENS4_5SM1004TMEM4LOAD26SM100_TMEM_LOAD_32dp32b16xENS4_13SM90_TMA_LOADENS12_INS13_ILi1ELi4ELi3EEES16_NST_INS5_IJS17_S1Q_EEENS5_IJS1Q_SC_EEEEEEENS4_39AutoVectorizingCopyWithAssumedAlignmentILi128EEENS4_14SM90_TMA_STOREES2A_S2C_S2C_EEEvvEEEEvNT_6ParamsE,"",@"SHT_CUDA_INFO"
	.sectionflags	@""
	.align	4


	//----- nvinfo : EIATTR_CUDA_API_VERSION
	.align		4
        /*0000*/ 	.byte	0x04, 0x37
        /*0002*/ 	.short	(.L_31 - .L_30)
.L_30:
        /*0004*/ 	.word	0x00000082


	//----- nvinfo : EIATTR_KPARAM_INFO
	.align		4
.L_31:
        /*0008*/ 	.byte	0x04, 0x17
        /*000a*/ 	.short	(.L_33 - .L_32)
.L_32:
        /*000c*/ 	.word	0x00000000
        /*0010*/ 	.short	0x0000
        /*0012*/ 	.short	0x0000
        /*0014*/ 	.byte	0x00, 0xf0, 0x01, 0x20


	//----- nvinfo : EIATTR_AT_ENTRY_FRAGMENTS
	.align		4
.L_33:
        /*0018*/ 	.byte	0x04, 0x4f
        /*001a*/ 	.short	(.L_35 - .L_34)


	//   ....[0]....
.L_34:
        /*001c*/ 	.word	0x00000007


	//----- nvinfo : EIATTR_RESERVED_SMEM_USED
	.align		4
.L_35:
        /*0020*/ 	.byte	0x01, 0x41
	.zero		2


	//----- nvinfo : EIATTR_SPARSE_MMA_MASK
	.align		4
        /*0024*/ 	.byte	0x03, 0x50
        /*0026*/ 	.short	0x0000


	//----- nvinfo : EIATTR_TCGEN05_2CTA_USED
	.align		4
        /*0028*/ 	.byte	0x01, 0x52
	.zero		2


	//----- nvinfo : EIATTR_MAXREG_COUNT
	.align		4
        /*002c*/ 	.byte	0x03, 0x1b
        /*002e*/ 	.short	0x00ff


	//----- nvinfo : EIATTR_NUM_BARRIERS
	.align		4
        /*0030*/ 	.byte	0x02, 0x4c
        /*0032*/ 	.byte	0x07
	.zero		1


	//----- nvinfo : EIATTR_EXTERNS
	.align		4
        /*0034*/ 	.byte	0x04, 0x0f
        /*0036*/ 	.short	(.L_37 - .L_36)


	//   ....[0]....
	.align		4
.L_36:
        /*0038*/ 	.word	index@(__assertfail)


	//----- nvinfo : EIATTR_MERCURY_ISA_VERSION
	.align		4
.L_37:
        /*003c*/ 	.byte	0x03, 0x5f
        /*003e*/ 	.short	0x0101


	//----- nvinfo : EIATTR_INT_WARP_WIDE_INSTR_OFFSETS
	.align		4
        /*0040*/ 	.byte	0x04, 0x31
        /*0042*/ 	.short	(.L_39 - .L_38)


	//   ....[0]....
.L_38:
        /*0044*/ 	.word	0x00000dd0


	//   ....[1]....
        /*0048*/ 	.word	0x00000e70


	//   ....[2]....
        /*004c*/ 	.word	0x00004490


	//   ....[3]....
        /*0050*/ 	.word	0x000044c0


	//   ....[4]....
        /*0054*/ 	.word	0x000044e0


	//   ....[5]....
        /*0058*/ 	.word	0x000050a0


	//   ....[6]....
        /*005c*/ 	.word	0x00005140


	//   ....[7]....
        /*0060*/ 	.word	0x000051f0


	//   ....[8]....
        /*0064*/ 	.word	0x00005270


	//   ....[9]....
        /*0068*/ 	.word	0x00005320


	//   ....[10]....
        /*006c*/ 	.word	0x000053d0


	//   ....[11]....
        /*0070*/ 	.word	0x00005450


	//   ....[12]....
        /*0074*/ 	.word	0x00005510


	//   ....[13]....
        /*0078*/ 	.word	0x000055d0


	//   ....[14]....
        /*007c*/ 	.word	0x00005680


	//   ....[15]....
        /*0080*/ 	.word	0x00005770


	//   ....[16]....
        /*0084*/ 	.word	0x00005850


	//----- nvinfo : EIATTR_COOP_GROUP_MASK_REGIDS
	.align		4
.L_39:
        /*0088*/ 	.byte	0x04, 0x29
        /*008a*/ 	.short	(.L_41 - .L_40)


	//   ....[0]....
.L_40:
        /*008c*/ 	.word	0xffffffff


	//   ....[1]....
        /*0090*/ 	.word	0xffffffff


	//   ....[2]....
        /*0094*/ 	.word	0xffffffff


	//   ....[3]....
        /*0098*/ 	.word	0xffffffff


	//   ....[4]....
        /*009c*/ 	.word	0xffffffff


	//   ....[5]....
        /*00a0*/ 	.word	0xffffffff


	//   ....[6]....
        /*00a4*/ 	.word	0xffffffff


	//   ....[7]....
        /*00a8*/ 	.word	0xffffffff


	//   ....[8]....
        /*00ac*/ 	.word	0xffffffff


	//   ....[9]....
        /*00b0*/ 	.word	0xffffffff


	//   ....[10]....
        /*00b4*/ 	.word	0xffffffff


	//   ....[11]....
        /*00b8*/ 	.word	0xffffffff


	//   ....[12]....
        /*00bc*/ 	.word	0xffffffff


	//   ....[13]....
        /*00c0*/ 	.word	0xffffffff


	//----- nvinfo : EIATTR_COOP_GROUP_INSTR_OFFSETS
	.align		4
.L_41:
        /*00c4*/ 	.byte	0x04, 0x28
        /*00c6*/ 	.short	(.L_43 - .L_42)


	//   ....[0]....
.L_42:
        /*00c8*/ 	.word	0x000000b0


	//   ....[1]....
        /*00cc*/ 	.word	0x00000520


	//   ....[2]....
        /*00d0*/ 	.word	0x00000740


	//   ....[3]....
        /*00d4*/ 	.word	0x000008d0


	//   ....[4]....
        /*00d8*/ 	.word	0x000009c0


	//   ....[5]....
        /*00dc*/ 	.word	0x00000b20


	//   ....[6]....
        /*00e0*/ 	.word	0x00000cb0


	//   ....[7]....
        /*00e4*/ 	.word	0x00000ef0


	//   ....[8]....
        /*00e8*/ 	.word	0x00002220


	//   ....[9]....
        /*00ec*/ 	.word	0x00003280


	//   ....[10]....
        /*00f0*/ 	.word	0x00003750


	//   ....[11]....
        /*00f4*/ 	.word	0x00003780


	//   ....[12]....
        /*00f8*/ 	.word	0x00004390


	//   ....[13]....
        /*00fc*/ 	.word	0x000045a0


	//----- nvinfo : EIATTR_VRC_CTA_INIT_COUNT
	.align		4
.L_43:
        /*0100*/ 	.byte	0x02, 0x4a
        /*0102*/ 	.byte	0x80
	.zero		1


	//----- nvinfo : EIATTR_SYSCALL_OFFSETS
	.align		4
        /*0104*/ 	.byte	0x04, 0x46
        /*0106*/ 	.short	(.L_45 - .L_44)


	//   ....[0]....
.L_44:
        /*0108*/ 	.word	0x000063e0


	//   ....[1]....
        /*010c*/ 	.word	0x000064d0


	//   ....[2]....
        /*0110*/ 	.word	0x00006c70


	//   ....[3]....
        /*0114*/ 	.word	0x000075a0


	//   ....[4]....
        /*0118*/ 	.word	0x00007e70


	//   ....[5]....
        /*011c*/ 	.word	0x00008740


	//----- nvinfo : EIATTR_MBARRIER_INSTR_OFFSETS
	.align		4
.L_45:
        /*0120*/ 	.byte	0x04, 0x39
        /*0122*/ 	.short	(.L_47 - .L_46)


	//   ....[0]....
.L_46:
        /*0124*/ 	.word	0x00000650
        /*0128*/ 	.word	0x000000ff
        /*012c*/ 	.word	0x00000000
        /*0130*/ 	.short	0x0100
        /*0132*/ 	.byte	0x04
	.zero		1


	//   ....[1]....
        /*0134*/ 	.word	0x00000660
        /*0138*/ 	.word	0x000000ff
        /*013c*/ 	.word	0x00000038
        /*0140*/ 	.short	0x0100
        /*0142*/ 	.byte	0x04
	.zero		1


	//   ....[2]....
        /*0144*/ 	.word	0x00000670
        /*0148*/ 	.word	0x000000ff
        /*014c*/ 	.word	0x00000008
        /*0150*/ 	.short	0x0100
        /*0152*/ 	.byte	0x04
	.zero		1


	//   ....[3]....
        /*0154*/ 	.word	0x00000680
        /*0158*/ 	.word	0x000000ff
        /*015c*/ 	.word	0x00000040
        /*0160*/ 	.short	0x0100
        /*0162*/ 	.byte	0x04
	.zero		1


	//   ....[4]....
        /*0164*/ 	.word	0x00000690
        /*0168*/ 	.word	0x000000ff
        /*016c*/ 	.word	0x00000010
        /*0170*/ 	.short	0x0100
        /*0172*/ 	.byte	0x04
	.zero		1


	//   ....[5]....
        /*0174*/ 	.word	0x000006a0
        /*0178*/ 	.word	0x000000ff
        /*017c*/ 	.word	0x00000048
        /*0180*/ 	.short	0x0100
        /*0182*/ 	.byte	0x04
	.zero		1


	//   ....[6]....
        /*0184*/ 	.word	0x000006b0
        /*0188*/ 	.word	0x000000ff
        /*018c*/ 	.word	0x00000018
        /*0190*/ 	.short	0x0100
        /*0192*/ 	.byte	0x04
	.zero		1


	//   ....[7]....
        /*0194*/ 	.word	0x000006c0
        /*0198*/ 	.word	0x000000ff
        /*019c*/ 	.word	0x00000050
        /*01a0*/ 	.short	0x0100
        /*01a2*/ 	.byte	0x04
	.zero		1


	//   ....[8]....
        /*01a4*/ 	.word	0x000006d0
        /*01a8*/ 	.word	0x000000ff
        /*01ac*/ 	.word	0x00000020
        /*01b0*/ 	.short	0x0100
        /*01b2*/ 	.byte	0x04
	.zero		1


	//   ....[9]....
        /*01b4*/ 	.word	0x000006e0
        /*01b8*/ 	.word	0x000000ff
        /*01bc*/ 	.word	0x00000058
        /*01c0*/ 	.short	0x0100
        /*01c2*/ 	.byte	0x04
	.zero		1


	//   ....[10]....
        /*01c4*/ 	.word	0x000006f0
        /*01c8*/ 	.word	0x000000ff
        /*01cc*/ 	.word	0x00000028
        /*01d0*/ 	.short	0x0100
        /*01d2*/ 	.byte	0x04
	.zero		1


	//   ....[11]....
        /*01d4*/ 	.word	0x00000700
        /*01d8*/ 	.word	0x000000ff
        /*01dc*/ 	.word	0x00000060
        /*01e0*/ 	.short	0x0100
        /*01e2*/ 	.byte	0x04
	.zero		1


	//   ....[12]....
        /*01e4*/ 	.word	0x00000710
        /*01e8*/ 	.word	0x000000ff
        /*01ec*/ 	.word	0x00000030
        /*01f0*/ 	.short	0x0100
        /*01f2*/ 	.byte	0x04
	.zero		1


	//   ....[13]....
        /*01f4*/ 	.word	0x00000720
        /*01f8*/ 	.word	0x000000ff
        /*01fc*/ 	.word	0x00000068
        /*0200*/ 	.short	0x0100
        /*0202*/ 	.byte	0x04
	.zero		1


	//   ....[14]....
        /*0204*/ 	.word	0x00000840
        /*0208*/ 	.word	0x000000ff
        /*020c*/ 	.word	0x00000070
        /*0210*/ 	.short	0x0100
        /*0212*/ 	.byte	0x04
	.zero		1


	//   ....[15]....
        /*0214*/ 	.word	0x00000850
        /*0218*/ 	.word	0x000000ff
        /*021c*/ 	.word	0x00000090
        /*0220*/ 	.short	0x0100
        /*0222*/ 	.byte	0x04
	.zero		1


	//   ....[16]....
        /*0224*/ 	.word	0x00000860
        /*0228*/ 	.word	0x000000ff
        /*022c*/ 	.word	0x00000078
        /*0230*/ 	.short	0x0100
        /*0232*/ 	.byte	0x04
	.zero		1


	//   ....[17]....
        /*0234*/ 	.word	0x00000870
        /*0238*/ 	.word	0x000000ff
        /*023c*/ 	.word	0x00000098
        /*0240*/ 	.short	0x0100
        /*0242*/ 	.byte	0x04
	.zero		1


	//   ....[18]....
        /*0244*/ 	.word	0x00000880
        /*0248*/ 	.word	0x000000ff
        /*024c*/ 	.word	0x00000080
        /*0250*/ 	.short	0x0100
        /*0252*/ 	.byte	0x04
	.zero		1


	//   ....[19]....
        /*0254*/ 	.word	0x00000890
        /*0258*/ 	.word	0x000000ff
        /*025c*/ 	.word	0x000000a0
        /*0260*/ 	.short	0x0100
        /*0262*/ 	.byte	0x04
	.zero		1


	//   ....[20]....
        /*0264*/ 	.word	0x000008a0
        /*0268*/ 	.word	0x000000ff
        /*026c*/ 	.word	0x00000088
        /*0270*/ 	.short	0x0100
        /*0272*/ 	.byte	0x04
	.zero		1


	//   ....[21]....
        /*0274*/ 	.word	0x000008b0
        /*0278*/ 	.word	0x000000ff
        /*027c*/ 	.word	0x000000a8
        /*0280*/ 	.short	0x0100
        /*0282*/ 	.byte	0x04
	.zero		1


	//   ....[22]....
        /*0284*/ 	.word	0x00000990
        /*0288*/ 	.word	0x000000ff
        /*028c*/ 	.word	0x000000b0
        /*0290*/ 	.short	0x0100
        /*0292*/ 	.byte	0x06
	.zero		1


	//   ....[23]....
        /*0294*/ 	.word	0x000009a0
        /*0298*/ 	.word	0x000000ff
        /*029c*/ 	.word	0x000000b8
        /*02a0*/ 	.short	0x0100
        /*02a2*/ 	.byte	0x06
	.zero		1


	//   ....[24]....
        /*02a4*/ 	.word	0x00000ad0
        /*02a8*/ 	.word	0x000000ff
        /*02ac*/ 	.word	0x000000c0
        /*02b0*/ 	.short	0x0100
        /*02b2*/ 	.byte	0x06
	.zero		1


	//   ....[25]....
        /*02b4*/ 	.word	0x00000ae0
        /*02b8*/ 	.word	0x000000ff
        /*02bc*/ 	.word	0x000000d0
        /*02c0*/ 	.short	0x0100
        /*02c2*/ 	.byte	0x06
	.zero		1


	//   ....[26]....
        /*02c4*/ 	.word	0x00000af0
        /*02c8*/ 	.word	0x000000ff
        /*02cc*/ 	.word	0x000000c8
        /*02d0*/ 	.short	0x0100
        /*02d2*/ 	.byte	0x06
	.zero		1


	//   ....[27]....
        /*02d4*/ 	.word	0x00000b00
        /*02d8*/ 	.word	0x000000ff
        /*02dc*/ 	.word	0x000000d8
        /*02e0*/ 	.short	0x0100
        /*02e2*/ 	.byte	0x06
	.zero		1


	//   ....[28]....
        /*02e4*/ 	.word	0x00000c20
        /*02e8*/ 	.word	0x000000ff
        /*02ec*/ 	.word	0x000000e0
        /*02f0*/ 	.short	0x0100
        /*02f2*/ 	.byte	0x04
	.zero		1


	//   ....[29]....
        /*02f4*/ 	.word	0x00000c30
        /*02f8*/ 	.word	0x000000ff
        /*02fc*/ 	.word	0x00000100
        /*0300*/ 	.short	0x0100
        /*0302*/ 	.byte	0x04
	.zero		1


	//   ....[30]....
        /*0304*/ 	.word	0x00000c40
        /*0308*/ 	.word	0x000000ff
        /*030c*/ 	.word	0x000000e8
        /*0310*/ 	.short	0x0100
        /*0312*/ 	.byte	0x04
	.zero		1


	//   ....[31]....
        /*0314*/ 	.word	0x00000c50
        /*0318*/ 	.word	0x000000ff
        /*031c*/ 	.word	0x00000108
        /*0320*/ 	.short	0x0100
        /*0322*/ 	.byte	0x04
	.zero		1


	//   ....[32]....
        /*0324*/ 	.word	0x00000c60
        /*0328*/ 	.word	0x000000ff
        /*032c*/ 	.word	0x000000f0
        /*0330*/ 	.short	0x0100
        /*0332*/ 	.byte	0x04
	.zero		1


	//   ....[33]....
        /*0334*/ 	.word	0x00000c70
        /*0338*/ 	.word	0x000000ff
        /*033c*/ 	.word	0x00000110
        /*0340*/ 	.short	0x0100
        /*0342*/ 	.byte	0x04
	.zero		1


	//   ....[34]....
        /*0344*/ 	.word	0x00000c80
        /*0348*/ 	.word	0x000000ff
        /*034c*/ 	.word	0x000000f8
        /*0350*/ 	.short	0x0100
        /*0352*/ 	.byte	0x04
	.zero		1


	//   ....[35]....
        /*0354*/ 	.word	0x00000c90
        /*0358*/ 	.word	0x000000ff
        /*035c*/ 	.word	0x00000118
        /*0360*/ 	.short	0x0100
        /*0362*/ 	.byte	0x04
	.zero		1


	//   ....[36]....
        /*0364*/ 	.word	0x00000d80
        /*0368*/ 	.word	0x000000ff
        /*036c*/ 	.word	0x00000120
        /*0370*/ 	.short	0x0100
        /*0372*/ 	.byte	0x04
	.zero		1


	//   ....[37]....
        /*0374*/ 	.word	0x00000d90
        /*0378*/ 	.word	0x000000ff
        /*037c*/ 	.word	0x00000130
        /*0380*/ 	.short	0x0100
        /*0382*/ 	.byte	0x04
	.zero		1


	//   ....[38]....
        /*0384*/ 	.word	0x00000da0
        /*0388*/ 	.word	0x000000ff
        /*038c*/ 	.word	0x00000128
        /*0390*/ 	.short	0x0100
        /*0392*/ 	.byte	0x04
	.zero		1


	//   ....[39]....
        /*0394*/ 	.word	0x00000db0
        /*0398*/ 	.word	0x000000ff
        /*039c*/ 	.word	0x00000138
        /*03a0*/ 	.short	0x0100
        /*03a2*/ 	.byte	0x04
	.zero		1


	//   ....[40]....
        /*03a4*/ 	.word	0x00000eb0
        /*03a8*/ 	.word	0x000000ff
        /*03ac*/ 	.word	0x00000140
        /*03b0*/ 	.short	0x0100
        /*03b2*/ 	.byte	0x06
	.zero		1


	//   ....[41]....
        /*03b4*/ 	.word	0x00001a30
        /*03b8*/ 	.word	0x00000000
        /*03bc*/ 	.word	0x00000130
        /*03c0*/ 	.short	0x010a
        /*03c2*/ 	.byte	0xff
	.zero		1


	//   ....[42]....
        /*03c4*/ 	.word	0x00001a60
        /*03c8*/ 	.word	0x00000000
        /*03cc*/ 	.word	0x00000120
        /*03d0*/ 	.short	0x0101
        /*03d2*/ 	.byte	0xff
	.zero		1


	//   ....[43]....
        /*03d4*/ 	.word	0x00001b20
        /*03d8*/ 	.word	0x000000ff
        /*03dc*/ 	.word	0x00000038
        /*03e0*/ 	.short	0x010a
        /*03e2*/ 	.byte	0x04
	.zero		1


	//   ....[44]....
        /*03e4*/ 	.word	0x00001be0
        /*03e8*/ 	.word	0x000000ff
        /*03ec*/ 	.word	0x00000038
        /*03f0*/ 	.short	0x010a
        /*03f2*/ 	.byte	0x21
	.zero		1


	//   ....[45]....
        /*03f4*/ 	.word	0x00001db0
        /*03f8*/ 	.word	0x000000ff
        /*03fc*/ 	.word	0x00000038
        /*0400*/ 	.short	0x010a
        /*0402*/ 	.byte	0x07
	.zero		1


	//   ....[46]....
        /*0404*/ 	.word	0x00001eb0
        /*0408*/ 	.word	0x000000ff
        /*040c*/ 	.word	0x000000b8
        /*0410*/ 	.short	0x0101
        /*0412*/ 	.byte	0x06
	.zero		1


	//   ....[47]....
        /*0414*/ 	.word	0x00001ed0
        /*0418*/ 	.word	0x000000ff
        /*041c*/ 	.word	0x00000038
        /*0420*/ 	.short	0x010a
        /*0422*/ 	.byte	0x04
	.zero		1


	//   ....[48]....
        /*0424*/ 	.word	0x00001f50
        /*0428*/ 	.word	0x000000ff
        /*042c*/ 	.word	0x00000038
        /*0430*/ 	.short	0x010a
        /*0432*/ 	.byte	0x11
	.zero		1


	//   ....[49]....
        /*0434*/ 	.word	0x000020e0
        /*0438*/ 	.word	0x000000ff
        /*043c*/ 	.word	0x00000038
        /*0440*/ 	.short	0x010a
        /*0442*/ 	.byte	0x08
	.zero		1


	//   ....[50]....
        /*0444*/ 	.word	0x00002250
        /*0448*/ 	.word	0x00000003
        /*044c*/ 	.word	0x000000c0
        /*0450*/ 	.short	0x010a
        /*0452*/ 	.byte	0xff
	.zero		1


	//   ....[51]....
        /*0454*/ 	.word	0x000023a0
        /*0458*/ 	.word	0x00000000
        /*045c*/ 	.word	0x00000000
        /*0460*/ 	.short	0x0101
        /*0462*/ 	.byte	0xff
	.zero		1


	//   ....[52]....
        /*0464*/ 	.word	0x00002950
        /*0468*/ 	.word	0x000000ff
        /*046c*/ 	.word	0x00000000
        /*0470*/ 	.short	0x010a
        /*0472*/ 	.byte	0x04
	.zero		1


	//   ....[53]....
        /*0474*/ 	.word	0x000029e0
        /*0478*/ 	.word	0x000000ff
        /*047c*/ 	.word	0x00000000
        /*0480*/ 	.short	0x010a
        /*0482*/ 	.byte	0x05
	.zero		1


	//   ....[54]....
        /*0484*/ 	.word	0x00002a70
        /*0488*/ 	.word	0x000000ff
        /*048c*/ 	.word	0x00000000
        /*0490*/ 	.short	0x010a
        /*0492*/ 	.byte	0x05
	.zero		1


	//   ....[55]....
        /*0494*/ 	.word	0x00002b00
        /*0498*/ 	.word	0x000000ff
        /*049c*/ 	.word	0x00000000
        /*04a0*/ 	.short	0x010a
        /*04a2*/ 	.byte	0x05
	.zero		1


	//   ....[56]....
        /*04a4*/ 	.word	0x00002b90
        /*04a8*/ 	.word	0x000000ff
        /*04ac*/ 	.word	0x00000000
        /*04b0*/ 	.short	0x010a
        /*04b2*/ 	.byte	0x05
	.zero		1


	//   ....[57]....
        /*04b4*/ 	.word	0x00002c20
        /*04b8*/ 	.word	0x000000ff
        /*04bc*/ 	.word	0x00000000
        /*04c0*/ 	.short	0x010a
        /*04c2*/ 	.byte	0x05
	.zero		1


	//   ....[58]....
        /*04c4*/ 	.word	0x00002cc0
        /*04c8*/ 	.word	0x00000000
        /*04cc*/ 	.word	0x00000000
        /*04d0*/ 	.short	0x010a
        /*04d2*/ 	.byte	0xff
	.zero		1


	//   ....[59]....
        /*04d4*/ 	.word	0x00002de0
        /*04d8*/ 	.word	0x00000002
        /*04dc*/ 	.word	0x00000120
        /*04e0*/ 	.short	0x010a
        /*04e2*/ 	.byte	0xff
	.zero		1


	//   ....[60]....
        /*04e4*/ 	.word	0x00002e50
        /*04e8*/ 	.word	0x00000002
        /*04ec*/ 	.word	0x00000000
        /*04f0*/ 	.short	0x0101
        /*04f2*/ 	.byte	0xff
	.zero		1


	//   ....[61]....
        /*04f4*/ 	.word	0x00002e70
        /*04f8*/ 	.word	0x000000ff
        /*04fc*/ 	.word	0x000000d0
        /*0500*/ 	.short	0x010a
        /*0502*/ 	.byte	0x04
	.zero		1


	//   ....[62]....
        /*0504*/ 	.word	0x00002f90
        /*0508*/ 	.word	0x00000002
        /*050c*/ 	.word	0x000000c0
        /*0510*/ 	.short	0x010a
        /*0512*/ 	.byte	0xff
	.zero		1


	//   ....[63]....
        /*0514*/ 	.word	0x00003090
        /*0518*/ 	.word	0x00000002
        /*051c*/ 	.word	0x00000000
        /*0520*/ 	.short	0x0101
        /*0522*/ 	.byte	0xff
	.zero		1


	//   ....[64]....
        /*0524*/ 	.word	0x00003120
        /*0528*/ 	.word	0x000000ff
        /*052c*/ 	.word	0x000000d0
        /*0530*/ 	.short	0x0106
        /*0532*/ 	.byte	0x04
	.zero		1


	//   ....[65]....
        /*0534*/ 	.word	0x00003140
        /*0538*/ 	.word	0x000000ff
        /*053c*/ 	.word	0x000000d0
        /*0540*/ 	.short	0x010a
        /*0542*/ 	.byte	0x04
	.zero		1


	//   ....[66]....
        /*0544*/ 	.word	0x000031d0
        /*0548*/ 	.word	0x000000ff
        /*054c*/ 	.word	0x000000d0
        /*0550*/ 	.short	0x0106
        /*0552*/ 	.byte	0x07
	.zero		1


	//   ....[67]....
        /*0554*/ 	.word	0x00003210
        /*0558*/ 	.word	0x00000000
        /*055c*/ 	.word	0x000000d0
        /*0560*/ 	.short	0x010a
        /*0562*/ 	.byte	0xff
	.zero		1


	//   ....[68]....
        /*0564*/ 	.word	0x00003450
        /*0568*/ 	.word	0x000000ff
        /*056c*/ 	.word	0x00000008
        /*0570*/ 	.short	0x010a
        /*0572*/ 	.byte	0x05
	.zero		1


	//   ....[69]....
        /*0574*/ 	.word	0x00003470
        /*0578*/ 	.word	0x000000ff
        /*057c*/ 	.word	0x00000008
        /*0580*/ 	.short	0x010a
        /*0582*/ 	.byte	0x05
	.zero		1


	//   ....[70]....
        /*0584*/ 	.word	0x00003600
        /*0588*/ 	.word	0x000000ff
        /*058c*/ 	.word	0x00000008
        /*0590*/ 	.short	0x010a
        /*0592*/ 	.byte	0x05
	.zero		1


	//   ....[71]....
        /*0594*/ 	.word	0x00003620
        /*0598*/ 	.word	0x000000ff
        /*059c*/ 	.word	0x00000008
        /*05a0*/ 	.short	0x010a
        /*05a2*/ 	.byte	0x05
	.zero		1


	//   ....[72]....
        /*05a4*/ 	.word	0x000036e0
        /*05a8*/ 	.word	0x000000ff
        /*05ac*/ 	.word	0x00000000
        /*05b0*/ 	.short	0x0101
        /*05b2*/ 	.byte	0x04
	.zero		1


	//   ....[73]....
        /*05b4*/ 	.word	0x00003a10
        /*05b8*/ 	.word	0x00000000
        /*05bc*/ 	.word	0x000000c0
        /*05c0*/ 	.short	0x010a
        /*05c2*/ 	.byte	0xff
	.zero		1


	//   ....[74]....
        /*05c4*/ 	.word	0x00003ad0
        /*05c8*/ 	.word	0x00000000
        /*05cc*/ 	.word	0x00000000
        /*05d0*/ 	.short	0x0101
        /*05d2*/ 	.byte	0xff
	.zero		1


	//   ....[75]....
        /*05d4*/ 	.word	0x00003b90
        /*05d8*/ 	.word	0x000000ff
        /*05dc*/ 	.word	0x00000000
        /*05e0*/ 	.short	0x010a
        /*05e2*/ 	.byte	0x04
	.zero		1


	//   ....[76]....
        /*05e4*/ 	.word	0x00003ba0
        /*05e8*/ 	.word	0x000000ff
        /*05ec*/ 	.word	0x00000100
        /*05f0*/ 	.short	0x010a
        /*05f2*/ 	.byte	0x1f
	.zero		1


	//   ....[77]....
        /*05f4*/ 	.word	0x00003c50
        /*05f8*/ 	.word	0x000000ff
        /*05fc*/ 	.word	0x00000000
        /*0600*/ 	.short	0x010a
        /*0602*/ 	.byte	0x05
	.zero		1


	//   ....[78]....
        /*0604*/ 	.word	0x00003d80
        /*0608*/ 	.word	0x000000ff
        /*060c*/ 	.word	0x00000000
        /*0610*/ 	.short	0x010a
        /*0612*/ 	.byte	0x04
	.zero		1


	//   ....[79]....
        /*0614*/ 	.word	0x00004080
        /*0618*/ 	.word	0x000000ff
        /*061c*/ 	.word	0x00000000
        /*0620*/ 	.short	0x010a
        /*0622*/ 	.byte	0x04
	.zero		1


	//   ....[80]....
        /*0624*/ 	.word	0x00004110
        /*0628*/ 	.word	0x000000ff
        /*062c*/ 	.word	0x00000000
        /*0630*/ 	.short	0x010a
        /*0632*/ 	.byte	0x05
	.zero		1


	//   ....[81]....
        /*0634*/ 	.word	0x000041a0
        /*0638*/ 	.word	0x000000ff
        /*063c*/ 	.word	0x00000000
        /*0640*/ 	.short	0x010a
        /*0642*/ 	.byte	0x05
	.zero		1


	//   ....[82]....
        /*0644*/ 	.word	0x00004240
        /*0648*/ 	.word	0x00000000
        /*064c*/ 	.word	0x00000000
        /*0650*/ 	.short	0x010a
        /*0652*/ 	.byte	0xff
	.zero		1


	//   ....[83]....
        /*0654*/ 	.word	0x00004280
        /*0658*/ 	.word	0x00000000
        /*065c*/ 	.word	0x00000000
        /*0660*/ 	.short	0x010a
        /*0662*/ 	.byte	0xff
	.zero		1


	//   ....[84]....
        /*0664*/ 	.word	0x000042f0
        /*0668*/ 	.word	0x000000ff
        /*066c*/ 	.word	0x00000000
        /*0670*/ 	.short	0x0101
        /*0672*/ 	.byte	0x04
	.zero		1


	//   ....[85]....
        /*0674*/ 	.word	0x00004330
        /*0678*/ 	.word	0x000000ff
        /*067c*/ 	.word	0x00000140
        /*0680*/ 	.short	0x010a
        /*0682*/ 	.byte	0x1a
	.zero		1


	//   ....[86]....
        /*0684*/ 	.word	0x00004380
        /*0688*/ 	.word	0x000000ff
        /*068c*/ 	.word	0x00000000
        /*0690*/ 	.short	0x0101
        /*0692*/ 	.byte	0x04
	.zero		1


	//   ....[87]....
        /*0694*/ 	.word	0x00004860
        /*0698*/ 	.word	0x00000008
        /*069c*/ 	.word	0x000000c0
        /*06a0*/ 	.short	0x010a
        /*06a2*/ 	.byte	0xff
	.zero		1


	//   ....[88]....
        /*06a4*/ 	.word	0x000049d0
        /*06a8*/ 	.word	0x00000000
        /*06ac*/ 	.word	0x00000000
        /*06b0*/ 	.short	0x0101
        /*06b2*/ 	.byte	0xff
	.zero		1


	//   ....[89]....
        /*06b4*/ 	.word	0x00004eb0
        /*06b8*/ 	.word	0x000000ff
        /*06bc*/ 	.word	0x000000b8
        /*06c0*/ 	.short	0x010a
        /*06c2*/ 	.byte	0x15
	.zero		1


	//   ....[90]....
        /*06c4*/ 	.word	0x00005040
        /*06c8*/ 	.word	0x000000ff
        /*06cc*/ 	.word	0x00000090
        /*06d0*/ 	.short	0x010a
        /*06d2*/ 	.byte	0x15
	.zero		1


	//   ....[91]....
        /*06d4*/ 	.word	0x00005210
        /*06d8*/ 	.word	0x000000ff
        /*06dc*/ 	.word	0x00000070
        /*06e0*/ 	.short	0x010b
        /*06e2*/ 	.byte	0x15
	.zero		1


	//   ....[92]....
        /*06e4*/ 	.word	0x00005230
        /*06e8*/ 	.word	0x000000ff
        /*06ec*/ 	.word	0x00000000
        /*06f0*/ 	.short	0x0101
        /*06f2*/ 	.byte	0x04
	.zero		1


	//   ....[93]....
        /*06f4*/ 	.word	0x00005240
        /*06f8*/ 	.word	0x000000ff
        /*06fc*/ 	.word	0x00000098
        /*0700*/ 	.short	0x010a
        /*0702*/ 	.byte	0x15
	.zero		1


	//   ....[94]....
        /*0704*/ 	.word	0x000053f0
        /*0708*/ 	.word	0x000000ff
        /*070c*/ 	.word	0x00000078
        /*0710*/ 	.short	0x010b
        /*0712*/ 	.byte	0x15
	.zero		1


	//   ....[95]....
        /*0714*/ 	.word	0x00005410
        /*0718*/ 	.word	0x000000ff
        /*071c*/ 	.word	0x00000000
        /*0720*/ 	.short	0x0101
        /*0722*/ 	.byte	0x04
	.zero		1


	//   ....[96]....
        /*0724*/ 	.word	0x00005420
        /*0728*/ 	.word	0x000000ff
        /*072c*/ 	.word	0x000000a0
        /*0730*/ 	.short	0x010a
        /*0732*/ 	.byte	0x15
	.zero		1


	//   ....[97]....
        /*0734*/ 	.word	0x000055f0
        /*0738*/ 	.word	0x000000ff
        /*073c*/ 	.word	0x00000080
        /*0740*/ 	.short	0x010b
        /*0742*/ 	.byte	0x15
	.zero		1


	//   ....[98]....
        /*0744*/ 	.word	0x00005610
        /*0748*/ 	.word	0x000000ff
        /*074c*/ 	.word	0x00000000
        /*0750*/ 	.short	0x0101
        /*0752*/ 	.byte	0x04
	.zero		1


	//   ....[99]....
        /*0754*/ 	.word	0x00005620
        /*0758*/ 	.word	0x000000ff
        /*075c*/ 	.word	0x000000a8
        /*0760*/ 	.short	0x010a
        /*0762*/ 	.byte	0x15
	.zero		1


	//   ....[100]....
        /*0764*/ 	.word	0x00005870
        /*0768*/ 	.word	0x000000ff
        /*076c*/ 	.word	0x00000088
        /*0770*/ 	.short	0x010b
        /*0772*/ 	.byte	0x15
	.zero		1


	//   ....[101]....
        /*0774*/ 	.word	0x00005880
        /*0778*/ 	.word	0x000000ff
        /*077c*/ 	.word	0x00000000
        /*0780*/ 	.short	0x0101
        /*0782*/ 	.byte	0x34
	.zero		1


	//   ....[102]....
        /*0784*/ 	.word	0x000058b0
        /*0788*/ 	.word	0x000000ff
        /*078c*/ 	.word	0x00000090
        /*0790*/ 	.short	0x010a
        /*0792*/ 	.byte	0x15
	.zero		1


	//   ....[103]....
        /*0794*/ 	.word	0x000058d0
        /*0798*/ 	.word	0x000000ff
        /*079c*/ 	.word	0x00000098
        /*07a0*/ 	.short	0x010a
        /*07a2*/ 	.byte	0x15
	.zero		1


	//   ....[104]....
        /*07a4*/ 	.word	0x000058f0
        /*07a8*/ 	.word	0x000000ff
        /*07ac*/ 	.word	0x000000a0
        /*07b0*/ 	.short	0x010a
        /*07b2*/ 	.byte	0x15
	.zero		1


	//   ....[105]....
        /*07b4*/ 	.word	0x00005930
        /*07b8*/ 	.word	0x00000000
        /*07bc*/ 	.word	0x000000a8
        /*07c0*/ 	.short	0x010a
        /*07c2*/ 	.byte	0xff
	.zero		1


	//   ....[106]....
        /*07c4*/ 	.word	0x00005c70
        /*07c8*/ 	.word	0x00000003
        /*07cc*/ 	.word	0x000000c0
        /*07d0*/ 	.short	0x010a
        /*07d2*/ 	.byte	0xff
	.zero		1


	//   ....[107]....
        /*07d4*/ 	.word	0x00005df0
        /*07d8*/ 	.word	0x00000000
        /*07dc*/ 	.word	0x00000000
        /*07e0*/ 	.short	0x0101
        /*07e2*/ 	.byte	0xff
	.zero		1


	//   ....[108]....
        /*07e4*/ 	.word	0x00006930
        /*07e8*/ 	.word	0x000000ff
        /*07ec*/ 	.word	0x00000070
        /*07f0*/ 	.short	0x010a
        /*07f2*/ 	.byte	0x2b
	.zero		1


	//   ....[109]....
        /*07f4*/ 	.word	0x00006970
        /*07f8*/ 	.word	0x00000035
        /*07fc*/ 	.word	0x000000e0
        /*0800*/ 	.short	0x010a
        /*0802*/ 	.byte	0xff
	.zero		1


	//   ....[110]....
        /*0804*/ 	.word	0x00006a80
        /*0808*/ 	.word	0x000000ff
        /*080c*/ 	.word	0x00000070
        /*0810*/ 	.short	0x010a
        /*0812*/ 	.byte	0x2b
	.zero		1


	//   ....[111]....
        /*0814*/ 	.word	0x00006b50
        /*0818*/ 	.word	0x00000035
        /*081c*/ 	.word	0x000000e0
        /*0820*/ 	.short	0x010a
        /*0822*/ 	.byte	0xff
	.zero		1


	//   ....[112]....
        /*0824*/ 	.word	0x00007310
        /*0828*/ 	.word	0x00000000
        /*082c*/ 	.word	0x00000000
        /*0830*/ 	.short	0x0101
        /*0832*/ 	.byte	0xff
	.zero		1


	//   ....[113]....
        /*0834*/ 	.word	0x00007320
        /*0838*/ 	.word	0x00000002
        /*083c*/ 	.word	0x00000070
        /*0840*/ 	.short	0x010a
        /*0842*/ 	.byte	0xff
	.zero		1


	//   ....[114]....
        /*0844*/ 	.word	0x000073e0
        /*0848*/ 	.word	0x00000002
        /*084c*/ 	.word	0x00000070
        /*0850*/ 	.short	0x010a
        /*0852*/ 	.byte	0xff
	.zero		1


	//   ....[115]....
        /*0854*/ 	.word	0x00007be0
        /*0858*/ 	.word	0x00000000
        /*085c*/ 	.word	0x00000000
        /*0860*/ 	.short	0x0101
        /*0862*/ 	.byte	0xff
	.zero		1


	//   ....[116]....
        /*0864*/ 	.word	0x00007c00
        /*0868*/ 	.word	0x00000002
        /*086c*/ 	.word	0x00000070
        /*0870*/ 	.short	0x010a
        /*0872*/ 	.byte	0xff
	.zero		1


	//   ....[117]....
        /*0874*/ 	.word	0x00007cb0
        /*0878*/ 	.word	0x00000002
        /*087c*/ 	.word	0x00000070
        /*0880*/ 	.short	0x010a
        /*0882*/ 	.byte	0xff
	.zero		1


	//   ....[118]....
        /*0884*/ 	.word	0x000084b0
        /*0888*/ 	.word	0x00000000
        /*088c*/ 	.word	0x00000000
        /*0890*/ 	.short	0x0101
        /*0892*/ 	.byte	0xff
	.zero		1


	//   ....[119]....
        /*0894*/ 	.word	0x000084d0
        /*0898*/ 	.word	0x00000003
        /*089c*/ 	.word	0x00000070
        /*08a0*/ 	.short	0x010a
        /*08a2*/ 	.byte	0xff
	.zero		1


	//   ....[120]....
        /*08a4*/ 	.word	0x00008580
        /*08a8*/ 	.word	0x00000003
        /*08ac*/ 	.word	0x00000070
        /*08b0*/ 	.short	0x010a
        /*08b2*/ 	.byte	0xff
	.zero		1


	//   ....[121]....
        /*08b4*/ 	.word	0x00008830
        /*08b8*/ 	.word	0x00000035
        /*08bc*/ 	.word	0x00000000
        /*08c0*/ 	.short	0x0101
        /*08c2*/ 	.byte	0xff
	.zero		1


	//   ....[122]....
        /*08c4*/ 	.word	0x00008dd0
        /*08c8*/ 	.word	0x00000000
        /*08cc*/ 	.word	0x00000000
        /*08d0*/ 	.short	0x0101
        /*08d2*/ 	.byte	0xff
	.zero		1


	//   ....[123]....
        /*08d4*/ 	.word	0x00009060
        /*08d8*/ 	.word	0x000000ff
        /*08dc*/ 	.word	0x00000000
        /*08e0*/ 	.short	0x0101
        /*08e2*/ 	.byte	0x04
	.zero		1


	//   ....[124]....
        /*08e4*/ 	.word	0x00009080
        /*08e8*/ 	.word	0x00000000
        /*08ec*/ 	.word	0x00000130
        /*08f0*/ 	.short	0x010a
        /*08f2*/ 	.byte	0xff
	.zero		1


	//   ....[125]....
        /*08f4*/ 	.word	0x000090e0
        /*08f8*/ 	.word	0x00000000
        /*08fc*/ 	.word	0x00000038
        /*0900*/ 	.short	0x010a
        /*0902*/ 	.byte	0xff
	.zero		1


	//   ....[126]....
        /*0904*/ 	.word	0x00009140
        /*0908*/ 	.word	0x00000000
        /*090c*/ 	.word	0x00000038
        /*0910*/ 	.short	0x010a
        /*0912*/ 	.byte	0xff
	.zero		1


	//   ....[127]....
        /*0914*/ 	.word	0x00009190
        /*0918*/ 	.word	0x00000003
        /*091c*/ 	.word	0x000000c0
        /*0920*/ 	.short	0x010a
        /*0922*/ 	.byte	0xff
	.zero		1


	//   ....[128]....
        /*0924*/ 	.word	0x000091f0
        /*0928*/ 	.word	0x00000000
        /*092c*/ 	.word	0x00000000
        /*0930*/ 	.short	0x010a
        /*0932*/ 	.byte	0xff
	.zero		1


	//   ....[129]....
        /*0934*/ 	.word	0x00009250
        /*0938*/ 	.word	0x00000000
        /*093c*/ 	.word	0x00000000
        /*0940*/ 	.short	0x010a
        /*0942*/ 	.byte	0xff
	.zero		1


	//   ....[130]....
        /*0944*/ 	.word	0x000092b0
        /*0948*/ 	.word	0x00000000
        /*094c*/ 	.word	0x00000000
        /*0950*/ 	.short	0x010a
        /*0952*/ 	.byte	0xff
	.zero		1


	//   ....[131]....
        /*0954*/ 	.word	0x00009310
        /*0958*/ 	.word	0x00000000
        /*095c*/ 	.word	0x00000000
        /*0960*/ 	.short	0x010a
        /*0962*/ 	.byte	0xff
	.zero		1


	//   ....[132]....
        /*0964*/ 	.word	0x00009370
        /*0968*/ 	.word	0x00000000
        /*096c*/ 	.word	0x00000000
        /*0970*/ 	.short	0x010a
        /*0972*/ 	.byte	0xff
	.zero		1


	//   ....[133]....
        /*0974*/ 	.word	0x000093d0
        /*0978*/ 	.word	0x00000000
        /*097c*/ 	.word	0x00000000
        /*0980*/ 	.short	0x010a
        /*0982*/ 	.byte	0xff
	.zero		1


	//   ....[134]....
        /*0984*/ 	.word	0x00009420
        /*0988*/ 	.word	0x00000002
        /*098c*/ 	.word	0x00000120
        /*0990*/ 	.short	0x010a
        /*0992*/ 	.byte	0xff
	.zero		1


	//   ....[135]....
        /*0994*/ 	.word	0x00009480
        /*0998*/ 	.word	0x00000002
        /*099c*/ 	.word	0x000000d0
        /*09a0*/ 	.short	0x010a
        /*09a2*/ 	.byte	0xff
	.zero		1


	//   ....[136]....
        /*09a4*/ 	.word	0x000094d0
        /*09a8*/ 	.word	0x00000002
        /*09ac*/ 	.word	0x000000c0
        /*09b0*/ 	.short	0x010a
        /*09b2*/ 	.byte	0xff
	.zero		1


	//   ....[137]....
        /*09b4*/ 	.word	0x00009530
        /*09b8*/ 	.word	0x00000000
        /*09bc*/ 	.word	0x000000d0
        /*09c0*/ 	.short	0x010a
        /*09c2*/ 	.byte	0xff
	.zero		1


	//   ....[138]....
        /*09c4*/ 	.word	0x00009590
        /*09c8*/ 	.word	0x00000005
        /*09cc*/ 	.word	0x00000008
        /*09d0*/ 	.short	0x010a
        /*09d2*/ 	.byte	0xff
	.zero		1


	//   ....[139]....
        /*09d4*/ 	.word	0x00009670
        /*09d8*/ 	.word	0x00000000
        /*09dc*/ 	.word	0x00000008
        /*09e0*/ 	.short	0x010a
        /*09e2*/ 	.byte	0xff
	.zero		1


	//   ....[140]....
        /*09e4*/ 	.word	0x000096c0
        /*09e8*/ 	.word	0x00000000
        /*09ec*/ 	.word	0x000000c0
        /*09f0*/ 	.short	0x010a
        /*09f2*/ 	.byte	0xff
	.zero		1


	//   ....[141]....
        /*09f4*/ 	.word	0x00009720
        /*09f8*/ 	.word	0x00000000
        /*09fc*/ 	.word	0x00000100
        /*0a00*/ 	.short	0x010a
        /*0a02*/ 	.byte	0xff
	.zero		1


	//   ....[142]....
        /*0a04*/ 	.word	0x00009780
        /*0a08*/ 	.word	0x00000000
        /*0a0c*/ 	.word	0x00000000
        /*0a10*/ 	.short	0x010a
        /*0a12*/ 	.byte	0xff
	.zero		1


	//   ....[143]....
        /*0a14*/ 	.word	0x000097e0
        /*0a18*/ 	.word	0x00000000
        /*0a1c*/ 	.word	0x00000000
        /*0a20*/ 	.short	0x010a
        /*0a22*/ 	.byte	0xff
	.zero		1


	//   ....[144]....
        /*0a24*/ 	.word	0x00009840
        /*0a28*/ 	.word	0x00000000
        /*0a2c*/ 	.word	0x00000000
        /*0a30*/ 	.short	0x010a
        /*0a32*/ 	.byte	0xff
	.zero		1


	//   ....[145]....
        /*0a34*/ 	.word	0x000098a0
        /*0a38*/ 	.word	0x00000000
        /*0a3c*/ 	.word	0x00000000
        /*0a40*/ 	.short	0x010a
        /*0a42*/ 	.byte	0xff
	.zero		1


	//   ....[146]....
        /*0a44*/ 	.word	0x00009900
        /*0a48*/ 	.word	0x00000000
        /*0a4c*/ 	.word	0x00000140
        /*0a50*/ 	.short	0x010a
        /*0a52*/ 	.byte	0xff
	.zero		1


	//   ....[147]....
        /*0a54*/ 	.word	0x00009950
        /*0a58*/ 	.word	0x00000008
        /*0a5c*/ 	.word	0x000000c0
        /*0a60*/ 	.short	0x010a
        /*0a62*/ 	.byte	0xff
	.zero		1


	//   ....[148]....
        /*0a64*/ 	.word	0x000099b0
        /*0a68*/ 	.word	0x00000000
        /*0a6c*/ 	.word	0x000000b8
        /*0a70*/ 	.short	0x010a
        /*0a72*/ 	.byte	0xff
	.zero		1


	//   ....[149]....
        /*0a74*/ 	.word	0x00009a10
        /*0a78*/ 	.word	0x00000000
        /*0a7c*/ 	.word	0x00000090
        /*0a80*/ 	.short	0x010a
        /*0a82*/ 	.byte	0xff
	.zero		1


	//   ....[150]....
        /*0a84*/ 	.word	0x00009a70
        /*0a88*/ 	.word	0x00000000
        /*0a8c*/ 	.word	0x00000098
        /*0a90*/ 	.short	0x010a
        /*0a92*/ 	.byte	0xff
	.zero		1


	//   ....[151]....
        /*0a94*/ 	.word	0x00009ad0
        /*0a98*/ 	.word	0x00000000
        /*0a9c*/ 	.word	0x000000a0
        /*0aa0*/ 	.short	0x010a
        /*0aa2*/ 	.byte	0xff
	.zero		1


	//   ....[152]....
        /*0aa4*/ 	.word	0x00009b30
        /*0aa8*/ 	.word	0x00000000
        /*0aac*/ 	.word	0x000000a8
        /*0ab0*/ 	.short	0x010a
        /*0ab2*/ 	.byte	0xff
	.zero		1


	//   ....[153]....
        /*0ab4*/ 	.word	0x00009b90
        /*0ab8*/ 	.word	0x00000000
        /*0abc*/ 	.word	0x00000090
        /*0ac0*/ 	.short	0x010a
        /*0ac2*/ 	.byte	0xff
	.zero		1


	//   ....[154]....
        /*0ac4*/ 	.word	0x00009bf0
        /*0ac8*/ 	.word	0x00000000
        /*0acc*/ 	.word	0x00000098
        /*0ad0*/ 	.short	0x010a
        /*0ad2*/ 	.byte	0xff
	.zero		1


	//   ....[155]....
        /*0ad4*/ 	.word	0x00009c50
        /*0ad8*/ 	.word	0x00000000
        /*0adc*/ 	.word	0x000000a0
        /*0ae0*/ 	.short	0x010a
        /*0ae2*/ 	.byte	0xff
	.zero		1


	//   ....[156]....
        /*0ae4*/ 	.word	0x00009ca0
        /*0ae8*/ 	.word	0x00000003
        /*0aec*/ 	.word	0x000000c0
        /*0af0*/ 	.short	0x010a
        /*0af2*/ 	.byte	0xff
	.zero		1


	//   ....[157]....
        /*0af4*/ 	.word	0x00009d00
        /*0af8*/ 	.word	0x00000002
        /*0afc*/ 	.word	0x00000070
        /*0b00*/ 	.short	0x010a
        /*0b02*/ 	.byte	0xff
	.zero		1


	//   ....[158]....
        /*0b04*/ 	.word	0x00009d50
        /*0b08*/ 	.word	0x00000035
        /*0b0c*/ 	.word	0x000000e0
        /*0b10*/ 	.short	0x010a
        /*0b12*/ 	.byte	0xff
	.zero		1


	//   ....[159]....
        /*0b14*/ 	.word	0x00009da0
        /*0b18*/ 	.word	0x00000002
        /*0b1c*/ 	.word	0x00000070
        /*0b20*/ 	.short	0x010a
        /*0b22*/ 	.byte	0xff
	.zero		1


	//   ....[160]....
        /*0b24*/ 	.word	0x00009df0
        /*0b28*/ 	.word	0x00000002
        /*0b2c*/ 	.word	0x00000070
        /*0b30*/ 	.short	0x010a
        /*0b32*/ 	.byte	0xff
	.zero		1


	//   ....[161]....
        /*0b34*/ 	.word	0x00009e40
        /*0b38*/ 	.word	0x00000003
        /*0b3c*/ 	.word	0x00000070
        /*0b40*/ 	.short	0x010a
        /*0b42*/ 	.byte	0xff
	.zero		1


	//----- nvinfo : EIATTR_NUM_MBARRIERS
	.align		4
.L_47:
        /*0b44*/ 	.byte	0x03, 0x38
        /*0b46*/ 	.short	0x0029


	//----- nvinfo : EIATTR_EXIT_INSTR_OFFSETS
	.align		4
        /*0b48*/ 	.byte	0x04, 0x1c
        /*0b4a*/ 	.short	(.L_49 - .L_48)


	//   ....[0]....
.L_48:
        /*0b4c*/ 	.word	0x00002cf0


	//   ....[1]....
        /*0b50*/ 	.word	0x000031e0


	//   ....[2]....
        /*0b54*/ 	.word	0x00003240


	//   ....[3]....
        /*0b58*/ 	.word	0x000045b0


	//   ....[4]....
        /*0b5c*/ 	.word	0x00005960


	//   ....[5]....
        /*0b60*/ 	.word	0x000059a0


	//   ....[6]....
        /*0b64*/ 	.word	0x00008f50


	//   ....[7]....
        /*0b68*/ 	.word	0x00008fd0


	//   ....[8]....
        /*0b6c*/ 	.word	0x00009000


	//   ....[9]....
        /*0b70*/ 	.word	0x00009070


	//----- nvinfo : EIATTR_MAX_THREADS
	.align		4
.L_49:
        /*0b74*/ 	.byte	0x04, 0x05
        /*0b76*/ 	.short	(.L_51 - .L_50)
.L_50:
        /*0b78*/ 	.word	0x00000100
        /*0b7c*/ 	.word	0x00000001
        /*0b80*/ 	.word	0x00000001


	//----- nvinfo : EIATTR_CRS_STACK_SIZE
	.align		4
.L_51:
        /*0b84*/ 	.byte	0x04, 0x1e
        /*0b86*/ 	.short	(.L_53 - .L_52)
.L_52:
        /*0b88*/ 	.word	0x00000000


	//----- nvinfo : EIATTR_CBANK_PARAM_SIZE
	.align		4
.L_53:
        /*0b8c*/ 	.byte	0x03, 0x19
        /*0b8e*/ 	.short	0x0800


	//----- nvinfo : EIATTR_PARAM_CBANK
	.align		4
        /*0b90*/ 	.byte	0x04, 0x0a
        /*0b92*/ 	.short	(.L_55 - .L_54)
	.align		4
.L_54:
        /*0b94*/ 	.word	index@(.nv.constant0._ZN7cutlass13device_kernelINS_4gemm6kernel13GemmUniversalIN4cute5tupleIJiiiiEEENS1_10collective13CollectiveMmaINS1_35MainloopSm100TmaUmmaWarpSpecializedILi7ELi2ELi4ENS5_IJNS4_1CILi4EEENSA_ILi1EEESC_EEEEENS5_IJNSA_ILi128EEESF_NSA_ILi64EEEEEENS_6half_tENS5_IJSC_llEEESI_NS5_IJlSC_lEEENS4_8TiledMMAINS4_8MMA_AtomIJNS4_26SM100_MMA_F16BF16_2x1SM_SSISI_SI_fLi128ELi128ELNS4_4UMMA5MajorE1ELSP_0ELNSO_7ScaleInE0ELSQ_0EEEEEENS4_6LayoutINS5_IJSC_SC_SC_EEENS5_IJNSA_ILi0EEESV_SV_EEEEENS5_IJNS4_10UnderscoreESY_SY_EEEEENS4_18SM100_TMA_2SM_LOADENS4_14ComposedLayoutINS4_7SwizzleILi3ELi4ELi3EEENS4_18smem_ptr_flag_bitsILi16EEENST_INS5_IJSG_NSA_ILi8EEEEEENS5_IJSC_SG_EEEEEEEvNS4_8identityENS4_28SM100_TMA_2SM_LOAD_MULTICASTENS12_IS14_S16_NST_INS5_IJS17_SG_EEENS5_IJSG_SC_EEEEEEEvS1C_EENS_8epilogue10collective18CollectiveEpilogueINS1J_23Sm100TmaWarpSpecializedILi4ELi2ELi16ELb1ELb0EEEJNS5_IJSG_SF_SG_EEENS5_IJNST_ISG_SC_EENST_INS5_IJNSA_ILi16EEENSA_ILi2EEEEEES19_EEEEESI_SK_SI_SK_NS1J_6fusion15FusionCallbacksIS1N_NS1V_17LinearCombinationISI_fSI_fLNS_15FloatRoundStyleE2EEES1O_S1U_JEEENS4_5SM1004TMEM4LOAD26SM100_TMEM_LOAD_32dp32b16xENS4_13SM90_TMA_LOADENS12_INS13_ILi1ELi4ELi3EEES16_NST_INS5_IJS17_S1Q_EEENS5_IJS1Q_SC_EEEEEEENS4_39AutoVectorizingCopyWithAssumedAlignmentILi128EEENS4_14SM90_TMA_STOREES2A_S2C_S2C_EEEvvEEEEvNT_6ParamsE)
        /*0b98*/ 	.short	0x0380
        /*0b9a*/ 	.short	0x0800


	//----- nvinfo : EIATTR_SW_WAR
	.align		4
.L_55:
        /*0b9c*/ 	.byte	0x04, 0x36
        /*0b9e*/ 	.short	(.L_57 - .L_56)
.L_56:
        /*0ba0*/ 	.word	0x00000008
.L_57:


//--------------------- .nv.callgraph             --------------------------
	.section	.nv.callgraph,"",@"SHT_CUDA_CALLGRAPH"
	.align	4
	.sectionentsize	8
	.align		4
        /*0000*/ 	.word	0x00000000
	.align		4
        /*0004*/ 	.word	0xffffffff
	.align		4
        /*0008*/ 	.word	index@(_ZN7cutlass13device_kernelINS_4gemm6kernel13GemmUniversalIN4cute5tupleIJiiiiEEENS1_10collective13CollectiveMmaINS1_35MainloopSm100TmaUmmaWarpSpecializedILi7ELi2ELi4ENS5_IJNS4_1CILi4EEENSA_ILi1EEESC_EEEEENS5_IJNSA_ILi128EEESF_NSA_ILi64EEEEEENS_6half_tENS5_IJSC_llEEESI_NS5_IJlSC_lEEENS4_8TiledMMAINS4_8MMA_AtomIJNS4_26SM100_MMA_F16BF16_2x1SM_SSISI_SI_fLi128ELi128ELNS4_4UMMA5MajorE1ELSP_0ELNSO_7ScaleInE0ELSQ_0EEEEEENS4_6LayoutINS5_IJSC_SC_SC_EEENS5_IJNSA_ILi0EEESV_SV_EEEEENS5_IJNS4_10UnderscoreESY_SY_EEEEENS4_18SM100_TMA_2SM_LOADENS4_14ComposedLayoutINS4_7SwizzleILi3ELi4ELi3EEENS4_18smem_ptr_flag_bitsILi16EEENST_INS5_IJSG_NSA_ILi8EEEEEENS5_IJSC_SG_EEEEEEEvNS4_8identityENS4_28SM100_TMA_2SM_LOAD_MULTICASTENS12_IS14_S16_NST_INS5_IJS17_SG_EEENS5_IJSG_SC_EEEEEEEvS1C_EENS_8epilogue10collective18CollectiveEpilogueINS1J_23Sm100TmaWarpSpecializedILi4ELi2ELi16ELb1ELb0EEEJNS5_IJSG_SF_SG_EEENS5_IJNST_ISG_SC_EENST_INS5_IJNSA_ILi16EEENSA_ILi2EEEEEES19_EEEEESI_SK_SI_SK_NS1J_6fusion15FusionCallbacksIS1N_NS1V_17LinearCombinationISI_fSI_fLNS_15FloatRoundStyleE2EEES1O_S1U_JEEENS4_5SM1004TMEM4LOAD26SM100_TMEM_LOAD_32dp32b16xENS4_13SM90_TMA_LOADENS12_INS13_ILi1ELi4ELi3EEES16_NST_INS5_IJS17_S1Q_EEENS5_IJS1Q_SC_EEEEEEENS4_39AutoVectorizingCopyWithAssumedAlignmentILi128EEENS4_14SM90_TMA_STOREES2A_S2C_S2C_EEEvvEEEEvNT_6ParamsE)
	.align		4
        /*000c*/ 	.word	index@(__assertfail)
	.align		4
        /*0010*/ 	.word	0x00000000
	.align		4
        /*0014*/ 	.word	0xfffffffe
	.align		4
        /*0018*/ 	.word	0x00000000
	.align		4
        /*001c*/ 	.word	0xfffffffd
	.align		4
        /*0020*/ 	.word	0x00000000
	.align		4
        /*0024*/ 	.word	0xfffffffc


//--------------------- .nv.constant4             --------------------------
	.section	.nv.constant4,"a",@progbits
	.align	8
	.align		8
.nv.constant4:
        /*0000*/ 	.dword	__assertfail
	.align		8
        /*0008*/ 	.dword	__unnamed_1
	.align		8
        /*0010*/ 	.dword	__unnamed_2
	.align		8
        /*0018*/ 	.dword	_ZN40_INTERNAL_aca32616_4_k_cu_716e436a_276664cuda3std3__45__cpo5beginE
	.align		8
        /*0020*/ 	.dword	_ZN40_INTERNAL_aca32616_4_k_cu_716e436a_276664cuda3std3__45__cpo3endE
	.align		8
        /*0028*/ 	.dword	_ZN40_INTERNAL_aca32616_4_k_cu_716e436a_276664cuda3std3__45__cpo6cbeginE
	.align		8
        /*0030*/ 	.dword	_ZN40_INTERNAL_aca32616_4_k_cu_716e436a_276664cuda3std3__45__cpo4cendE
	.align		8
        /*0038*/ 	.dword	_ZN40_INTERNAL_aca32616_4_k_cu_716e436a_276664cuda3std3__442_GLOBAL__N__aca32616_4_k_cu_716e436a_276666ignoreE
	.align		8
        /*0040*/ 	.dword	_ZN40_INTERNAL_aca32616_4_k_cu_716e436a_276664cuda3std3__419piecewise_constructE
	.align		8
        /*0048*/ 	.dword	_ZN40_INTERNAL_aca32616_4_k_cu_716e436a_276664cuda3std3__48in_placeE
	.align		8
        /*0050*/ 	.dword	_ZN40_INTERNAL_aca32616_4_k_cu_716e436a_276664cuda3std6ranges3__45__cpo4swapE
	.align		8
        /*0058*/ 	.dword	_ZN40_INTERNAL_aca32616_4_k_cu_716e436a_276664cuda3std6ranges3__45__cpo9iter_moveE
	.align		8
        /*0060*/ 	.dword	_ZN40_INTERNAL_aca32616_4_k_cu_716e436a_276664cute7productE
	.align		8
        /*0068*/ 	.dword	_ZN40_INTERNAL_aca32616_4_k_cu_716e436a_276664cute1_E
	.align		8
        /*0070*/ 	.dword	$str$25
	.align		8
        /*0078*/ 	.dword	$str$26
	.align		8
        /*0080*/ 	.dword	$str$27
	.align		8
        /*0088*/ 	.dword	$str$28


//--------------------- .text._ZN7cutlass13device_kernelINS_4gemm6kernel13GemmUniversalIN4cute5tupleIJiiiiEEENS1_10collective13CollectiveMmaINS1_35MainloopSm100TmaUmmaWarpSpecializedILi7ELi2ELi4ENS5_IJNS4_1CILi4EEENSA_ILi1EEESC_EEEEENS5_IJNSA_ILi128EEESF_NSA_ILi64EEEEEENS_6half_tENS5_IJSC_llEEESI_NS5_IJlSC_lEEENS4_8TiledMMAINS4_8MMA_AtomIJNS4_26SM100_MMA_F16BF16_2x1SM_SSISI_SI_fLi128ELi128ELNS4_4UMMA5MajorE1ELSP_0ELNSO_7ScaleInE0ELSQ_0EEEEEENS4_6LayoutINS5_IJSC_SC_SC_EEENS5_IJNSA_ILi0EEESV_SV_EEEEENS5_IJNS4_10UnderscoreESY_SY_EEEEENS4_18SM100_TMA_2SM_LOADENS4_14ComposedLayoutINS4_7SwizzleILi3ELi4ELi3EEENS4_18smem_ptr_flag_bitsILi16EEENST_INS5_IJSG_NSA_ILi8EEEEEENS5_IJSC_SG_EEEEEEEvNS4_8identityENS4_28SM100_TMA_2SM_LOAD_MULTICASTENS12_IS14_S16_NST_INS5_IJS17_SG_EEENS5_IJSG_SC_EEEEEEEvS1C_EENS_8epilogue10collective18CollectiveEpilogueINS1J_23Sm100TmaWarpSpecializedILi4ELi2ELi16ELb1ELb0EEEJNS5_IJSG_SF_SG_EEENS5_IJNST_ISG_SC_EENST_INS5_IJNSA_ILi16EEENSA_ILi2EEEEEES19_EEEEESI_SK_SI_SK_NS1J_6fusion15FusionCallbacksIS1N_NS1V_17LinearCombinationISI_fSI_fLNS_15FloatRoundStyleE2EEES1O_S1U_JEEENS4_5SM1004TMEM4LOAD26SM100_TMEM_LOAD_32dp32b16xENS4_13SM90_TMA_LOADENS12_INS13_ILi1ELi4ELi3EEES16_NST_INS5_IJS17_S1Q_EEENS5_IJS1Q_SC_EEEEEEENS4_39AutoVectorizingCopyWithAssumedAlignmentILi128EEENS4_14SM90_TMA_STOREES2A_S2C_S2C_EEEvvEEEEvNT_6ParamsE --------------------------
	.section	.text._ZN7cutlass13device_kernelINS_4gemm6kernel13GemmUniversalIN4cute5tupleIJiiiiEEENS1_10collective13CollectiveMmaINS1_35MainloopSm100TmaUmmaWarpSpecializedILi7ELi2ELi4ENS5_IJNS4_1CILi4EEENSA_ILi1EEESC_EEEEENS5_IJNSA_ILi128EEESF_NSA_ILi64EEEEEENS_6half_tENS5_IJSC_llEEESI_NS5_IJlSC_lEEENS4_8TiledMMAINS4_8MMA_AtomIJNS4_26SM100_MMA_F16BF16_2x1SM_SSISI_SI_fLi128ELi128ELNS4_4UMMA5MajorE1ELSP_0ELNSO_7ScaleInE0ELSQ_0EEEEEENS4_6LayoutINS5_IJSC_SC_SC_EEENS5_IJNSA_ILi0EEESV_SV_EEEEENS5_IJNS4_10UnderscoreESY_SY_EEEEENS4_18SM100_TMA_2SM_LOADENS4_14ComposedLayoutINS4_7SwizzleILi3ELi4ELi3EEENS4_18smem_ptr_flag_bitsILi16EEENST_INS5_IJSG_NSA_ILi8EEEEEENS5_IJSC_SG_EEEEEEEvNS4_8identityENS4_28SM100_TMA_2SM_LOAD_MULTICASTENS12_IS14_S16_NST_INS5_IJS17_SG_EEENS5_IJSG_SC_EEEEEEEvS1C_EENS_8epilogue10collective18CollectiveEpilogueINS1J_23Sm100TmaWarpSpecializedILi4ELi2ELi16ELb1ELb0EEEJNS5_IJSG_SF_SG_EEENS5_IJNST_ISG_SC_EENST_INS5_IJNSA_ILi16EEENSA_ILi2EEEEEES19_EEEEESI_SK_SI_SK_NS1J_6fusion15FusionCallbacksIS1N_NS1V_17LinearCombinationISI_fSI_fLNS_15FloatRoundStyleE2EEES1O_S1U_JEEENS4_5SM1004TMEM4LOAD26SM100_TMEM_LOAD_32dp32b16xENS4_13SM90_TMA_LOADENS12_INS13_ILi1ELi4ELi3EEES16_NST_INS5_IJS17_S1Q_EEENS5_IJS1Q_SC_EEEEEEENS4_39AutoVectorizingCopyWithAssumedAlignmentILi128EEENS4_14SM90_TMA_STOREES2A_S2C_S2C_EEEvvEEEEvNT_6ParamsE,"ax",@progbits
	.align	128
.text._ZN7cutlass13device_kernelINS_4gemm6kernel13GemmUniversalIN4cute5tupleIJiiiiEEENS1_10collective13CollectiveMmaINS1_35MainloopSm100TmaUmmaWarpSpecializedILi7ELi2ELi4ENS5_IJNS4_1CILi4EEENSA_ILi1EEESC_EEEEENS5_IJNSA_ILi128EEESF_NSA_ILi64EEEEEENS_6half_tENS5_IJSC_llEEESI_NS5_IJlSC_lEEENS4_8TiledMMAINS4_8MMA_AtomIJNS4_26SM100_MMA_F16BF16_2x1SM_SSISI_SI_fLi128ELi128ELNS4_4UMMA5MajorE1ELSP_0ELNSO_7ScaleInE0ELSQ_0EEEEEENS4_6LayoutINS5_IJSC_SC_SC_EEENS5_IJNSA_ILi0EEESV_SV_EEEEENS5_IJNS4_10UnderscoreESY_SY_EEEEENS4_18SM100_TMA_2SM_LOADENS4_14ComposedLayoutINS4_7SwizzleILi3ELi4ELi3EEENS4_18smem_ptr_flag_bitsILi16EEENST_INS5_IJSG_NSA_ILi8EEEEEENS5_IJSC_SG_EEEEEEEvNS4_8identityENS4_28SM100_TMA_2SM_LOAD_MULTICASTENS12_IS14_S16_NST_INS5_IJS17_SG_EEENS5_IJSG_SC_EEEEEEEvS1C_EENS_8epilogue10collective18CollectiveEpilogueINS1J_23Sm100TmaWarpSpecializedILi4ELi2ELi16ELb1ELb0EEEJNS5_IJSG_SF_SG_EEENS5_IJNST_ISG_SC_EENST_INS5_IJNSA_ILi16EEENSA_ILi2EEEEEES19_EEEEESI_SK_SI_SK_NS1J_6fusion15FusionCallbacksIS1N_NS1V_17LinearCombinationISI_fSI_fLNS_15FloatRoundStyleE2EEES1O_S1U_JEEENS4_5SM1004TMEM4LOAD26SM100_TMEM_LOAD_32dp32b16xENS4_13SM90_TMA_LOADENS12_INS13_ILi1ELi4ELi3EEES16_NST_INS5_IJS17_S1Q_EEENS5_IJS1Q_SC_EEEEEEENS4_39AutoVectorizingCopyWithAssumedAlignmentILi128EEENS4_14SM90_TMA_STOREES2A_S2C_S2C_EEEvvEEEEvNT_6ParamsE:
        .type           _ZN7cutlass13device_kernelINS_4gemm6kernel13GemmUniversalIN4cute5tupleIJiiiiEEENS1_10collective13CollectiveMmaINS1_35MainloopSm100TmaUmmaWarpSpecializedILi7ELi2ELi4ENS5_IJNS4_1CILi4EEENSA_ILi1EEESC_EEEEENS5_IJNSA_ILi128EEESF_NSA_ILi64EEEEEENS_6half_tENS5_IJSC_llEEESI_NS5_IJlSC_lEEENS4_8TiledMMAINS4_8MMA_AtomIJNS4_26SM100_MMA_F16BF16_2x1SM_SSISI_SI_fLi128ELi128ELNS4_4UMMA5MajorE1ELSP_0ELNSO_7ScaleInE0ELSQ_0EEEEEENS4_6LayoutINS5_IJSC_SC_SC_EEENS5_IJNSA_ILi0EEESV_SV_EEEEENS5_IJNS4_10UnderscoreESY_SY_EEEEENS4_18SM100_TMA_2SM_LOADENS4_14ComposedLayoutINS4_7SwizzleILi3ELi4ELi3EEENS4_18smem_ptr_flag_bitsILi16EEENST_INS5_IJSG_NSA_ILi8EEEEEENS5_IJSC_SG_EEEEEEEvNS4_8identityENS4_28SM100_TMA_2SM_LOAD_MULTICASTENS12_IS14_S16_NST_INS5_IJS17_SG_EEENS5_IJSG_SC_EEEEEEEvS1C_EENS_8epilogue10collective18CollectiveEpilogueINS1J_23Sm100TmaWarpSpecializedILi4ELi2ELi16ELb1ELb0EEEJNS5_IJSG_SF_SG_EEENS5_IJNST_ISG_SC_EENST_INS5_IJNSA_ILi16EEENSA_ILi2EEEEEES19_EEEEESI_SK_SI_SK_NS1J_6fusion15FusionCallbacksIS1N_NS1V_17LinearCombinationISI_fSI_fLNS_15FloatRoundStyleE2EEES1O_S1U_JEEENS4_5SM1004TMEM4LOAD26SM100_TMEM_LOAD_32dp32b16xENS4_13SM90_TMA_LOADENS12_INS13_ILi1ELi4ELi3EEES16_NST_INS5_IJS17_S1Q_EEENS5_IJS1Q_SC_EEEEEEENS4_39AutoVectorizingCopyWithAssumedAlignmentILi128EEENS4_14SM90_TMA_STOREES2A_S2C_S2C_EEEvvEEEEvNT_6ParamsE,@function
        .size           _ZN7cutlass13device_kernelINS_4gemm6kernel13GemmUniversalIN4cute5tupleIJiiiiEEENS1_10collective13CollectiveMmaINS1_35MainloopSm100TmaUmmaWarpSpecializedILi7ELi2ELi4ENS5_IJNS4_1CILi4EEENSA_ILi1EEESC_EEEEENS5_IJNSA_ILi128EEESF_NSA_ILi64EEEEEENS_6half_tENS5_IJSC_llEEESI_NS5_IJlSC_lEEENS4_8TiledMMAINS4_8MMA_AtomIJNS4_26SM100_MMA_F16BF16_2x1SM_SSISI_SI_fLi128ELi128ELNS4_4UMMA5MajorE1ELSP_0ELNSO_7ScaleInE0ELSQ_0EEEEEENS4_6LayoutINS5_IJSC_SC_SC_EEENS5_IJNSA_ILi0EEESV_SV_EEEEENS5_IJNS4_10UnderscoreESY_SY_EEEEENS4_18SM100_TMA_2SM_LOADENS4_14ComposedLayoutINS4_7SwizzleILi3ELi4ELi3EEENS4_18smem_ptr_flag_bitsILi16EEENST_INS5_IJSG_NSA_ILi8EEEEEENS5_IJSC_SG_EEEEEEEvNS4_8identityENS4_28SM100_TMA_2SM_LOAD_MULTICASTENS12_IS14_S16_NST_INS5_IJS17_SG_EEENS5_IJSG_SC_EEEEEEEvS1C_EENS_8epilogue10collective18CollectiveEpilogueINS1J_23Sm100TmaWarpSpecializedILi4ELi2ELi16ELb1ELb0EEEJNS5_IJSG_SF_SG_EEENS5_IJNST_ISG_SC_EENST_INS5_IJNSA_ILi16EEENSA_ILi2EEEEEES19_EEEEESI_SK_SI_SK_NS1J_6fusion15FusionCallbacksIS1N_NS1V_17LinearCombinationISI_fSI_fLNS_15FloatRoundStyleE2EEES1O_S1U_JEEENS4_5SM1004TMEM4LOAD26SM100_TMEM_LOAD_32dp32b16xENS4_13SM90_TMA_LOADENS12_INS13_ILi1ELi4ELi3EEES16_NST_INS5_IJS17_S1Q_EEENS5_IJS1Q_SC_EEEEEEENS4_39AutoVectorizingCopyWithAssumedAlignmentILi128EEENS4_14SM90_TMA_STOREES2A_S2C_S2C_EEEvvEEEEvNT_6ParamsE,(.L_x_206 - _ZN7cutlass13device_kernelINS_4gemm6kernel13GemmUniversalIN4cute5tupleIJiiiiEEENS1_10collective13CollectiveMmaINS1_35MainloopSm100TmaUmmaWarpSpecializedILi7ELi2ELi4ENS5_IJNS4_1CILi4EEENSA_ILi1EEESC_EEEEENS5_IJNSA_ILi128EEESF_NSA_ILi64EEEEEENS_6half_tENS5_IJSC_llEEESI_NS5_IJlSC_lEEENS4_8TiledMMAINS4_8MMA_AtomIJNS4_26SM100_MMA_F16BF16_2x1SM_SSISI_SI_fLi128ELi128ELNS4_4UMMA5MajorE1ELSP_0ELNSO_7ScaleInE0ELSQ_0EEEEEENS4_6LayoutINS5_IJSC_SC_SC_EEENS5_IJNSA_ILi0EEESV_SV_EEEEENS5_IJNS4_10UnderscoreESY_SY_EEEEENS4_18SM100_TMA_2SM_LOADENS4_14ComposedLayoutINS4_7SwizzleILi3ELi4ELi3EEENS4_18smem_ptr_flag_bitsILi16EEENST_INS5_IJSG_NSA_ILi8EEEEEENS5_IJSC_SG_EEEEEEEvNS4_8identityENS4_28SM100_TMA_2SM_LOAD_MULTICASTENS12_IS14_S16_NST_INS5_IJS17_SG_EEENS5_IJSG_SC_EEEEEEEvS1C_EENS_8epilogue10collective18CollectiveEpilogueINS1J_23Sm100TmaWarpSpecializedILi4ELi2ELi16ELb1ELb0EEEJNS5_IJSG_SF_SG_EEENS5_IJNST_ISG_SC_EENST_INS5_IJNSA_ILi16EEENSA_ILi2EEEEEES19_EEEEESI_SK_SI_SK_NS1J_6fusion15FusionCallbacksIS1N_NS1V_17LinearCombinationISI_fSI_fLNS_15FloatRoundStyleE2EEES1O_S1U_JEEENS4_5SM1004TMEM4LOAD26SM100_TMEM_LOAD_32dp32b16xENS4_13SM90_TMA_LOADENS12_INS13_ILi1ELi4ELi3EEES16_NST_INS5_IJS17_S1Q_EEENS5_IJS1Q_SC_EEEEEEENS4_39AutoVectorizingCopyWithAssumedAlignmentILi128EEENS4_14SM90_TMA_STOREES2A_S2C_S2C_EEEvvEEEEvNT_6ParamsE)
        .other          _ZN7cutlass13device_kernelINS_4gemm6kernel13GemmUniversalIN4cute5tupleIJiiiiEEENS1_10collective13CollectiveMmaINS1_35MainloopSm100TmaUmmaWarpSpecializedILi7ELi2ELi4ENS5_IJNS4_1CILi4EEENSA_ILi1EEESC_EEEEENS5_IJNSA_ILi128EEESF_NSA_ILi64EEEEEENS_6half_tENS5_IJSC_llEEESI_NS5_IJlSC_lEEENS4_8TiledMMAINS4_8MMA_AtomIJNS4_26SM100_MMA_F16BF16_2x1SM_SSISI_SI_fLi128ELi128ELNS4_4UMMA5MajorE1ELSP_0ELNSO_7ScaleInE0ELSQ_0EEEEEENS4_6LayoutINS5_IJSC_SC_SC_EEENS5_IJNSA_ILi0EEESV_SV_EEEEENS5_IJNS4_10UnderscoreESY_SY_EEEEENS4_18SM100_TMA_2SM_LOADENS4_14ComposedLayoutINS4_7SwizzleILi3ELi4ELi3EEENS4_18smem_ptr_flag_bitsILi16EEENST_INS5_IJSG_NSA_ILi8EEEEEENS5_IJSC_SG_EEEEEEEvNS4_8identityENS4_28SM100_TMA_2SM_LOAD_MULTICASTENS12_IS14_S16_NST_INS5_IJS17_SG_EEENS5_IJSG_SC_EEEEEEEvS1C_EENS_8epilogue10collective18CollectiveEpilogueINS1J_23Sm100TmaWarpSpecializedILi4ELi2ELi16ELb1ELb0EEEJNS5_IJSG_SF_SG_EEENS5_IJNST_ISG_SC_EENST_INS5_IJNSA_ILi16EEENSA_ILi2EEEEEES19_EEEEESI_SK_SI_SK_NS1J_6fusion15FusionCallbacksIS1N_NS1V_17LinearCombinationISI_fSI_fLNS_15FloatRoundStyleE2EEES1O_S1U_JEEENS4_5SM1004TMEM4LOAD26SM100_TMEM_LOAD_32dp32b16xENS4_13SM90_TMA_LOADENS12_INS13_ILi1ELi4ELi3EEES16_NST_INS5_IJS17_S1Q_EEENS5_IJS1Q_SC_EEEEEEENS4_39AutoVectorizingCopyWithAssumedAlignmentILi128EEENS4_14SM90_TMA_STOREES2A_S2C_S2C_EEEvvEEEEvNT_6ParamsE,@"STO_CUDA_ENTRY STV_DEFAULT"
_ZN7cutlass13device_kernelINS_4gemm6kernel13GemmUniversalIN4cute5tupleIJiiiiEEENS1_10collective13CollectiveMmaINS1_35MainloopSm100TmaUmmaWarpSpecializedILi7ELi2ELi4ENS5_IJNS4_1CILi4EEENSA_ILi1EEESC_EEEEENS5_IJNSA_ILi128EEESF_NSA_ILi64EEEEEENS_6half_tENS5_IJSC_llEEESI_NS5_IJlSC_lEEENS4_8TiledMMAINS4_8MMA_AtomIJNS4_26SM100_MMA_F16BF16_2x1SM_SSISI_SI_fLi128ELi128ELNS4_4UMMA5MajorE1ELSP_0ELNSO_7ScaleInE0ELSQ_0EEEEEENS4_6LayoutINS5_IJSC_SC_SC_EEENS5_IJNSA_ILi0EEESV_SV_EEEEENS5_IJNS4_10UnderscoreESY_SY_EEEEENS4_18SM100_TMA_2SM_LOADENS4_14ComposedLayoutINS4_7SwizzleILi3ELi4ELi3EEENS4_18smem_ptr_flag_bitsILi16EEENST_INS5_IJSG_NSA_ILi8EEEEEENS5_IJSC_SG_EEEEEEEvNS4_8identityENS4_28SM100_TMA_2SM_LOAD_MULTICASTENS12_IS14_S16_NST_INS5_IJS17_SG_EEENS5_IJSG_SC_EEEEEEEvS1C_EENS_8epilogue10collective18CollectiveEpilogueINS1J_23Sm100TmaWarpSpecializedILi4ELi2ELi16ELb1ELb0EEEJNS5_IJSG_SF_SG_EEENS5_IJNST_ISG_SC_EENST_INS5_IJNSA_ILi16EEENSA_ILi2EEEEEES19_EEEEESI_SK_SI_SK_NS1J_6fusion15FusionCallbacksIS1N_NS1V_17LinearCombinationISI_fSI_fLNS_15FloatRoundStyleE2EEES1O_S1U_JEEENS4_5SM1004TMEM4LOAD26SM100_TMEM_LOAD_32dp32b16xENS4_13SM90_TMA_LOADENS12_INS13_ILi1ELi4ELi3EEES16_NST_INS5_IJS17_S1Q_EEENS5_IJS1Q_SC_EEEEEEENS4_39AutoVectorizingCopyWithAssumedAlignmentILi128EEENS4_14SM90_TMA_STOREES2A_S2C_S2C_EEEvvEEEEvNT_6ParamsE:
[----:B------:R-:W1:Y:S01]  /*0000*/  LDC R1, c[0x0][0x37c] ;  /* 0x0000df00ff017b82 */ /* 0x000e620000000800 */
[----:B------:R-:W2:Y:S01]  /*0010*/  S2R R60, SR_TID.X ;  /* 0x00000000003c7919 */ /* 0x000ea20000002100 */
[----:B------:R-:W3:Y:S06]  /*0020*/  LDCU.64 UR8, c[0x0][0x890] ;  /* 0x00011200ff0877ac */ /* 0x000eec0008000a00 */
[----:B------:R-:W4:Y:S01]  /*0030*/  S2UR UR47, SR_CgaCtaId ;  /* 0x00000000002f79c3 */ /* 0x000f220000008800 */
[----:B------:R-:W-:Y:S02]  /*0040*/  PRMT R46, RZ, 0x7610, R46 ;  /* 0x00007610ff2e7816 */ /* 0x000fe4000000002e */
[----:B------:R-:W-:Y:S01]  /*0050*/  ELECT P1, URZ, PT ;  /* 0x0000000000ff782f */ /* 0x000fe20003820000 */
[----:B---3--:R-:W-:-:S04]  /*0060*/  UISETP.NE.U32.AND UP0, UPT, UR8, URZ, UPT ;  /* 0x000000ff0800728c */ /* 0x008fc8000bf05070 */
[----:B------:R-:W-:Y:S02]  /*0070*/  UISETP.NE.AND.EX UP0, UPT, UR9, URZ, UPT, UP0 ;  /* 0x000000ff0900728c */ /* 0x000fe4000bf05300 */
[----:B----4-:R-:W-:Y:S02]  /*0080*/  ULOP3.LUT UR48, UR47, 0x1, URZ, 0xc0, !UPT ;  /* 0x000000012f307892 */ /* 0x010fe4000f8ec0ff */
[----:B------:R-:W-:Y:S01]  /*0090*/  ULOP3.LUT UR49, UR47, 0x1, URZ, 0x3c, !UPT ;  /* 0x000000012f317892 */ /* 0x000fe2000f8e3cff */
[----:B--2---:R-:W-:-:S05]  /*00a0*/  SHF.R.U32.HI R47, RZ, 0x5, R60 ;  /* 0x00000005ff2f7819 */ /* 0x004fca000001163c */
[----:B------:R-:W2:Y:S02]  /*00b0*/  SHFL.IDX PT, R0, R47, RZ, 0x1f ;  /* 0x00001fff2f007589 */ /* 0x000ea400000e0000 */
[----:B--2---:R-:W-:Y:S01]  /*00c0*/  R2UR UR18, R0 ;  /* 0x00000000001272ca */ /* 0x004fe200000e0000 */
[----:B-1----:R-:W-:-:S14]  /*00d0*/  BRA.U UP0, `(.L_x_0) ;  /* 0x0000000100307547 */ /* 0x002fdc000b800000 */
[----:B------:R-:W1:Y:S02]  /*00e0*/  LDCU.64 UR4, c[0x0][0x888] ;  /* 0x00011100ff0477ac */ /* 0x000e640008000a00 */
[----:B-1----:R-:W-:-:S04]  /*00f0*/  UISETP.NE.U32.AND UP0, UPT, UR4, URZ, UPT ;  /* 0x000000ff0400728c */ /* 0x002fc8000bf05070 */
[----:B------:R-:W-:-:S09]  /*0100*/  UISETP.NE.AND.EX UP0, UPT, UR5, URZ, UPT, UP0 ;  /* 0x000000ff0500728c */ /* 0x000fd2000bf05300 */
[----:B------:R-:W-:Y:S05]  /*0110*/  BRA.U !UP0, `(.L_x_1) ;  /* 0x0000000108147547 */ /* 0x000fea000b800000 */
[----:B------:R-:W1:Y:S01]  /*0120*/  LDC.64 R2, c[0x0][0x888] ;  /* 0x00022200ff027b82 */ /* 0x000e620000000a00 */
[----:B------:R-:W1:Y:S02]  /*0130*/  LDCU.64 UR4, c[0x0][0x358] ;  /* 0x00006b00ff0477ac */ /* 0x000e640008000a00 */
[----:B-1----:R1:W5:Y:S01]  /*0140*/  LDG.E R27, desc[UR4][R2.64] ;  /* 0x00000004021b7981 */ /* 0x002362000c1e1900 */
[----:B------:R-:W-:Y:S01]  /*0150*/  HFMA2 R46, -RZ, RZ, 0, 5.9604644775390625e-08 ;  /* 0x00000001ff2e7431 */ /* 0x000fe200000001ff */
[----:B------:R-:W-:Y:S05]  /*0160*/  BRA `(.L_x_0) ;  /* 0x00000000000c7947 */ /* 0x000fea0003800000 */
.L_x_1:
[----:B------:R-:W1:Y:S01]  /*0170*/  LDCU UR4, c[0x0][0x880] ;  /* 0x00011000ff0477ac */ /* 0x000e620008000800 */
[----:B------:R-:W-:Y:S01]  /*0180*/  HFMA2 R46, -RZ, RZ, 0, 5.9604644775390625e-08 ;  /* 0x00000001ff2e7431 */ /* 0x000fe200000001ff */
[----:B-1----:R-:W-:-:S07]  /*0190*/  MOV R27, UR4 ;  /* 0x00000004001b7c02 */ /* 0x002fce0008000f00 */
.L_x_0:
[----:B------:R-:W2:Y:S02]  /*01a0*/  LDCU.64 UR4, c[0x0][0x8b0] ;  /* 0x00011600ff0477ac */ /* 0x000ea40008000a00 */
[----:B--2---:R-:W-:-:S04]  /*01b0*/  UISETP.NE.U32.AND UP0, UPT, UR4, URZ, UPT ;  /* 0x000000ff0400728c */ /* 0x004fc8000bf05070 */
[----:B------:R-:W-:-:S09]  /*01c0*/  UISETP.NE.AND.EX UP0, UPT, UR5, URZ, UPT, UP0 ;  /* 0x000000ff0500728c */ /* 0x000fd2000bf05300 */
[----:B------:R-:W-:Y:S05]  /*01d0*/  BRA.U UP0, `(.L_x_2) ;  /* 0x0000000100287547 */ /* 0x000fea000b800000 */
[----:B------:R-:W2:Y:S02]  /*01e0*/  LDCU.64 UR4, c[0x0][0x8a8] ;  /* 0x00011500ff0477ac */ /* 0x000ea40008000a00 */
[----:B--2---:R-:W-:-:S04]  /*01f0*/  UISETP.NE.U32.AND UP0, UPT, UR4, URZ, UPT ;  /* 0x000000ff0400728c */ /* 0x004fc8000bf05070 */
[----:B------:R-:W-:-:S09]  /*0200*/  UISETP.NE.AND.EX UP0, UPT, UR5, URZ, UPT, UP0 ;  /* 0x000000ff0500728c */ /* 0x000fd2000bf05300 */
[----:B------:R-:W-:Y:S05]  /*0210*/  BRA.U !UP0, `(.L_x_3) ;  /* 0x0000000108107547 */ /* 0x000fea000b800000 */
[----:B------:R-:W2:Y:S01]  /*0220*/  LDC.64 R24, c[0x0][0x8a8] ;  /* 0x00022a00ff187b82 */ /* 0x000ea20000000a00 */
[----:B------:R-:W2:Y:S02]  /*0230*/  LDCU.64 UR4, c[0x0][0x358] ;  /* 0x00006b00ff0477ac */ /* 0x000ea40008000a00 */
[----:B--2---:R2:W5:Y:S01]  /*0240*/  LDG.E R24, desc[UR4][R24.64] ;  /* 0x0000000418187981 */ /* 0x004562000c1e1900 */
[----:B------:R-:W-:Y:S05]  /*0250*/  BRA `(.L_x_2) ;  /* 0x0000000000087947 */ /* 0x000fea0003800000 */
.L_x_3:
[----:B------:R-:W2:Y:S02]  /*0260*/  LDCU UR4, c[0x0][0x8a0] ;  /* 0x00011400ff0477ac */ /* 0x000ea40008000800 */
[----:B--2---:R-:W-:Y:S02]  /*0270*/  MOV R24, UR4 ;  /* 0x0000000400187c02 */ /* 0x004fe40008000f00 */
.L_x_2:
[----:B------:R-:W-:Y:S01]  /*0280*/  IMAD.U32 R0, RZ, RZ, UR18 ;  /* 0x00000012ff007e24 */ /* 0x000fe2000f8e00ff */
[----:B------:R-:W-:Y:S04]  /*0290*/  BSSY.RECONVERGENT B0, `(.L_x_4) ;  /* 0x000000c000007945 */ /* 0x000fe80003800200 */
[C---:B------:R-:W-:Y:S02]  /*02a0*/  ISETP.NE.OR P2, PT, R0.reuse, 0x1, !P1 ;  /* 0x000000010000780c */ /* 0x040fe40004f45670 */
[----:B------:R-:W-:-:S11]  /*02b0*/  ISETP.NE.OR P0, PT, R0, 0x3, !P1 ;  /* 0x000000030000780c */ /* 0x000fd60004f05670 */
[----:B------:R-:W-:Y:S05]  /*02c0*/  @P2 BRA `(.L_x_5) ;  /* 0x0000000000202947 */ /* 0x000fea0003800000 */
[----:B------:R-:W3:Y:S02]  /*02d0*/  LDCU.64 UR4, c[0x0][0x348] ;  /* 0x00006900ff0477ac */ /* 0x000ee40008000a00 */
[----:B---3--:R-:W-:Y:S02]  /*02e0*/  UIADD3 UR6, UP1, UPT, UR4, 0x80, URZ ;  /* 0x0000008004067890 */ /* 0x008fe4000ff3e0ff */
[----:B------:R-:W-:Y:S02]  /*02f0*/  UIADD3 UR4, UP0, UPT, UR4, 0x180, URZ ;  /* 0x0000018004047890 */ /* 0x000fe4000ff1e0ff */
[----:B------:R-:W-:Y:S02]  /*0300*/  UIADD3.X UR7, UPT, UPT, URZ, UR5, URZ, UP1, !UPT ;  /* 0x00000005ff077290 */ /* 0x000fe40008ffe4ff */
[----:B------:R-:W-:-:S07]  /*0310*/  UIADD3.X UR5, UPT, UPT, URZ, UR5, URZ, UP0, !UPT ;  /* 0x00000005ff057290 */ /* 0x000fce00087fe4ff */
[----:B------:R3:W-:Y:S02]  /*0320*/  UTMACCTL.PF [UR6] ;  /* 0x00000000060079b9 */ /* 0x0007e40008040000 */
[----:B------:R3:W-:Y:S02]  /*0330*/  UTMACCTL.PF [UR4] ;  /* 0x00000000040079b9 */ /* 0x0007e40008040000 */
[----:B---3--:R-:W-:Y:S01]  /*0340*/  NOP ;  /* 0x0000000000007918 */ /* 0x008fe20000000000 */
.L_x_5:
[----:B------:R-:W-:Y:S05]  /*0350*/  BSYNC.RECONVERGENT B0 ;  /* 0x0000000000007941 */ /* 0x000fea0003800200 */
.L_x_4:
[----:B------:R-:W-:Y:S04]  /*0360*/  BSSY.RECONVERGENT B0, `(.L_x_6) ;  /* 0x000000a000007945 */ /* 0x000fe80003800200 */
        /* <DEDUP_REMOVED lines=9> */
.L_x_7:
[----:B------:R-:W-:Y:S05]  /*0400*/  BSYNC.RECONVERGENT B0 ;  /* 0x0000000000007941 */ /* 0x000fea0003800200 */
.L_x_6:
[----:B------:R-:W3:Y:S01]  /*0410*/  LDCU.64 UR4, c[0x0][0x888] ;  /* 0x00011100ff0477ac */ /* 0x000ee20008000a00 */
[----:B------:R-:W-:Y:S02]  /*0420*/  UISETP.EQ.U32.AND UP2, UPT, UR8, URZ, UPT ;  /* 0x000000ff0800728c */ /* 0x000fe4000bf42070 */
[----:B------:R-:W-:Y:S02]  /*0430*/  UPLOP3.LUT UP4, UPT, UPT, UPT, UPT, 0x80, 0x8 ;  /* 0x000000000008789c */ /* 0x000fe40003f8f070 */
[----:B---3--:R-:W-:-:S04]  /*0440*/  UISETP.NE.U32.AND UP0, UPT, UR4, URZ, UPT ;  /* 0x000000ff0400728c */ /* 0x008fc8000bf05070 */
[----:B------:R-:W-:-:S04]  /*0450*/  UISETP.NE.AND.EX UP1, UPT, UR5, URZ, UPT, UP0 ;  /* 0x000000ff0500728c */ /* 0x000fc8000bf25300 */
[----:B------:R-:W-:-:S04]  /*0460*/  UISETP.EQ.OR.EX UP3, UPT, UR9, URZ, !UP1, UP2 ;  /* 0x000000ff0900728c */ /* 0x000fc8000cf62720 */
[----:B------:R-:W-:-:S06]  /*0470*/  UP2UR UR4, UPR, URZ, 0x8 ;  /* 0x00000008ff047883 */ /* 0x000fcc0008000000 */
[----:B------:R-:W-:Y:S01]  /*0480*/  MOV R51, UR4 ;  /* 0x0000000400337c02 */ /* 0x000fe20008000f00 */
[----:B------:R-:W-:Y:S06]  /*0490*/  BRA.U !UP3, `(.L_x_8) ;  /* 0x000000010b207547 */ /* 0x000fec000b800000 */
[----:B------:R-:W-:Y:S01]  /*04a0*/  UISETP.NE.U32.AND UP2, UPT, UR8, URZ, UPT ;  /* 0x000000ff0800728c */ /* 0x000fe2000bf45070 */
[----:B-----5:R-:W-:Y:S01]  /*04b0*/  FSETP.NEU.AND P0, PT, R27, RZ, PT ;  /* 0x000000ff1b00720b */ /* 0x020fe20003f0d000 */
[----:B------:R-:W-:Y:S02]  /*04c0*/  USEL UR4, URZ, 0xffffffff, UP1 ;  /* 0xffffffffff047887 */ /* 0x000fe40008800000 */
[----:B------:R-:W-:-:S10]  /*04d0*/  UISETP.NE.AND.EX UP2, UPT, UR9, URZ, UPT, UP2 ;  /* 0x000000ff0900728c */ /* 0x000fd4000bf45320 */
[----:B------:R-:W-:Y:S01]  /*04e0*/  VOTEU.ANY UP0, P0 ;  /* 0x0000000000ff7886 */ /* 0x000fe20000000100 */
[----:B------:R-:W-:-:S04]  /*04f0*/  @!UP2 USEL UR4, URZ, 0xffffffff, UP0 ;  /* 0xffffffffff04a887 */ /* 0x000fc80008000000 */
[----:B------:R-:W-:-:S04]  /*0500*/  ULOP3.LUT UR4, UR4, 0x1, URZ, 0xc0, !UPT ;  /* 0x0000000104047892 */ /* 0x000fc8000f8ec0ff */
[----:B------:R-:W-:-:S11]  /*0510*/  UISETP.NE.U32.AND UP4, UPT, UR4, 0x1, UPT ;  /* 0x000000010400788c */ /* 0x000fd6000bf85070 */
.L_x_8:
[----:B------:R-:W3:Y:S01]  /*0520*/  SHFL.IDX PT, R0, R47, RZ, 0x1f ;  /* 0x00001fff2f007589 */ /* 0x000ee200000e0000 */
[----:B------:R-:W-:-:S04]  /*0530*/  UISETP.NE.AND UP0, UPT, UR18, 0x2, UPT ;  /* 0x000000021200788c */ /* 0x000fc8000bf05270 */
[----:B------:R-:W-:Y:S02]  /*0540*/  UISETP.EQ.AND UP2, UPT, UR48, URZ, !UP0 ;  /* 0x000000ff3000728c */ /* 0x000fe4000c742270 */
[----:B------:R-:W-:-:S04]  /*0550*/  USEL UR55, URZ, 0x1, UP0 ;  /* 0x00000001ff377887 */ /* 0x000fc80008000000 */
[----:B------:R-:W-:Y:S02]  /*0560*/  PLOP3.LUT P3, PT, P1, PT, UP2, 0x80, 0x8 ;  /* 0x000000000008781c */ /* 0x000fe40000f6f028 */
[----:B---3--:R-:W-:-:S13]  /*0570*/  ISETP.NE.AND P0, PT, R0, RZ, PT ;  /* 0x000000ff0000720c */ /* 0x008fda0003f05270 */
[----:B------:R-:W-:Y:S05]  /*0580*/  @P0 BRA `(.L_x_9) ;  /* 0x00000000006c0947 */ /* 0x000fea0003800000 */
[----:B------:R-:W-:Y:S01]  /*0590*/  UMOV UR4, 0x400 ;  /* 0x0000040000047882 */ /* 0x000fe20000000000 */
[----:B------:R-:W-:Y:S01]  /*05a0*/  UMOV UR8, 0x1 ;  /* 0x0000000100087882 */ /* 0x000fe20000000000 */
[----:B------:R-:W-:Y:S01]  /*05b0*/  UMOV UR6, 0x2 ;  /* 0x0000000200067882 */ /* 0x000fe20000000000 */
[----:B------:R-:W-:Y:S02]  /*05c0*/  ULEA UR4, UR47, UR4, 0x18 ;  /* 0x000000042f047291 */ /* 0x000fe4000f8ec0ff */
[----:B------:R-:W-:-:S04]  /*05d0*/  UIADD3 UR8, UPT, UPT, -UR8, 0x100000, URZ ;  /* 0x0010000008087890 */ /* 0x000fc8000fffe1ff */
[----:B------:R-:W-:Y:S02]  /*05e0*/  USHF.L.U32 UR9, UR8, 0xb, URZ ;  /* 0x0000000b08097899 */ /* 0x000fe400080006ff */
[----:B------:R-:W-:Y:S02]  /*05f0*/  USHF.L.U32 UR8, UR8, 0x1, URZ ;  /* 0x0000000108087899 */ /* 0x000fe400080006ff */
[----:B------:R-:W-:-:S04]  /*0600*/  UIADD3 UR6, UPT, UPT, -UR6, 0x100000, URZ ;  /* 0x0010000006067890 */ /* 0x000fc8000fffe1ff */
[----:B------:R-:W-:Y:S02]  /*0610*/  USHF.L.U32 UR7, UR6, 0xb, URZ ;  /* 0x0000000b06077899 */ /* 0x000fe400080006ff */
[----:B------:R-:W-:Y:S01]  /*0620*/  USHF.L.U32 UR6, UR6, 0x1, URZ ;  /* 0x0000000106067899 */ /* 0x000fe200080006ff */
[----:B------:R-:W-:Y:S01]  /*0630*/  ELECT P0, URZ, PT ;  /* 0x0000000000ff782f */ /* 0x000fe20003800000 */
[----:B------:R-:W3:Y:S02]  /*0640*/  FENCE.VIEW.ASYNC.S ;  /* 0x00000000000073c6 */ /* 0x000ee40000000000 */
[----:B---3--:R3:W4:Y:S08]  /*0650*/  SYNCS.EXCH.64 URZ, [UR4], UR8 ;  /* 0x0000000804ff75b2 */ /* 0x0087300008000100 */
[----:B------:R3:W1:Y:S01]  /*0660*/  SYNCS.EXCH.64 URZ, [UR4+0x38], UR6 ;  /* 0x0000380604ff75b2 */ /* 0x0006620008000100 */
        /* <DEDUP_REMOVED lines=12> */
[----:B------:R-:W-:Y:S01]  /*0730*/  NOP ;  /* 0x0000000000007918 */ /* 0x000fe20000000000 */
.L_x_9:
[----:B------:R-:W2:Y:S01]  /*0740*/  SHFL.IDX PT, R0, R47, RZ, 0x1f ;  /* 0x00001fff2f007589 */ /* 0x000ea200000e0000 */
[----:B------:R-:W-:Y:S01]  /*0750*/  NOP ;  /* 0x0000000000007918 */ /* 0x000fe20000000000 */
[----:B--2---:R-:W-:-:S13]  /*0760*/  ISETP.NE.AND P0, PT, R0, 0x1, PT ;  /* 0x000000010000780c */ /* 0x004fda0003f05270 */
[----:B------:R-:W-:Y:S05]  /*0770*/  @P0 BRA `(.L_x_10) ;  /* 0x0000000000540947 */ /* 0x000fea0003800000 */
[----:B---3--:R-:W-:Y:S01]  /*0780*/  UMOV UR4, 0x400 ;  /* 0x0000040000047882 */ /* 0x008fe20000000000 */
        /* <DEDUP_REMOVED lines=10> */
[----:B------:R-:W2:Y:S02]  /*0830*/  FENCE.VIEW.ASYNC.S ;  /* 0x00000000000073c6 */ /* 0x000ea40000000000 */
[----:B--2---:R2:W3:Y:S08]  /*0840*/  SYNCS.EXCH.64 URZ, [UR4+0x70], UR8 ;  /* 0x0000700804ff75b2 */ /* 0x0044f00008000100 */
        /* <DEDUP_REMOVED lines=8> */
.L_x_10:
[----:B------:R-:W4:Y:S01]  /*08d0*/  SHFL.IDX PT, R0, R47, RZ, 0x1f ;  /* 0x00001fff2f007589 */ /* 0x000f2200000e0000 */
[----:B------:R-:W-:Y:S01]  /*08e0*/  NOP ;  /* 0x0000000000007918 */ /* 0x000fe20000000000 */
[----:B----4-:R-:W-:-:S13]  /*08f0*/  ISETP.NE.AND P0, PT, R0, 0x3, PT ;  /* 0x000000030000780c */ /* 0x010fda0003f05270 */
[----:B------:R-:W-:Y:S05]  /*0900*/  @P0 BRA `(.L_x_11) ;  /* 0x00000000002c0947 */ /* 0x000fea0003800000 */
[----:B--23--:R-:W-:Y:S01]  /*0910*/  UMOV UR6, 0x400 ;  /* 0x0000040000067882 */ /* 0x00cfe20000000000 */
[----:B------:R-:W-:Y:S01]  /*0920*/  UMOV UR4, 0x20 ;  /* 0x0000002000047882 */ /* 0x000fe20000000000 */
[----:B------:R-:W-:Y:S02]  /*0930*/  ULEA UR6, UR47, UR6, 0x18 ;  /* 0x000000062f067291 */ /* 0x000fe4000f8ec0ff */
[----:B------:R-:W-:-:S04]  /*0940*/  UIADD3 UR4, UPT, UPT, -UR4, 0x100000, URZ ;  /* 0x0010000004047890 */ /* 0x000fc8000fffe1ff */
[----:B------:R-:W-:Y:S02]  /*0950*/  USHF.L.U32 UR5, UR4, 0xb, URZ ;  /* 0x0000000b04057899 */ /* 0x000fe400080006ff */
[----:B------:R-:W-:Y:S01]  /*0960*/  USHF.L.U32 UR4, UR4, 0x1, URZ ;  /* 0x0000000104047899 */ /* 0x000fe200080006ff */
[----:B------:R-:W-:Y:S01]  /*0970*/  ELECT P0, URZ, PT ;  /* 0x0000000000ff782f */ /* 0x000fe20003800000 */
[----:B------:R-:W2:Y:S10]  /*0980*/  FENCE.VIEW.ASYNC.S ;  /* 0x00000000000073c6 */ /* 0x000eb40000000000 */
[----:B--2---:R4:W2:Y:S01]  /*0990*/  SYNCS.EXCH.64 URZ, [UR6+0xb0], UR4 ;  /* 0x0000b00406ff75b2 */ /* 0x0048a20008000100 */
[----:B------:R4:W3:Y:S02]  /*09a0*/  SYNCS.EXCH.64 URZ, [UR6+0xb8], UR4 ;  /* 0x0000b80406ff75b2 */ /* 0x0008e40008000100 */
[----:B----4-:R-:W-:Y:S01]  /*09b0*/  NOP ;  /* 0x0000000000007918 */ /* 0x010fe20000000000 */
.L_x_11:
[----:B------:R-:W4:Y:S01]  /*09c0*/  SHFL.IDX PT, R0, R47, RZ, 0x1f ;  /* 0x00001fff2f007589 */ /* 0x000f2200000e0000 */
[----:B------:R-:W-:Y:S01]  /*09d0*/  NOP ;  /* 0x0000000000007918 */ /* 0x000fe20000000000 */
[----:B----4-:R-:W-:-:S13]  /*09e0*/  ISETP.NE.AND P0, PT, R0, 0x4, PT ;  /* 0x000000040000780c */ /* 0x010fda0003f05270 */
[----:B------:R-:W-:Y:S05]  /*09f0*/  @P0 BRA `(.L_x_12) ;  /* 0x0000000000480947 */ /* 0x000fea0003800000 */
[----:B--23--:R-:W-:Y:S01]  /*0a00*/  UMOV UR4, 0x3a0 ;  /* 0x000003a000047882 */ /* 0x00cfe20000000000 */
[----:B------:R-:W-:Y:S01]  /*0a10*/  UMOV UR6, 0x400 ;  /* 0x0000040000067882 */ /* 0x000fe20000000000 */
[----:B------:R-:W-:Y:S01]  /*0a20*/  USEL UR4, UR4, 0x320, UP4 ;  /* 0x0000032004047887 */ /* 0x000fe2000a000000 */
        /* <DEDUP_REMOVED lines=10> */
[----:B--2---:R4:W2:Y:S08]  /*0ad0*/  SYNCS.EXCH.64 URZ, [UR6+0xc0], UR8 ;  /* 0x0000c00806ff75b2 */ /* 0x0048b00008000100 */
[----:B------:R4:W3:Y:S01]  /*0ae0*/  SYNCS.EXCH.64 URZ, [UR6+0xd0], UR4 ;  /* 0x0000d00406ff75b2 */ /* 0x0008e20008000100 */
[----:B------:R4:W1:Y:S01]  /*0af0*/  SYNCS.EXCH.64 URZ, [UR6+0xc8], UR8 ;  /* 0x0000c80806ff75b2 */ /* 0x0008620008000100 */
[----:B------:R4:W1:Y:S02]  /*0b00*/  SYNCS.EXCH.64 URZ, [UR6+0xd8], UR4 ;  /* 0x0000d80406ff75b2 */ /* 0x0008640008000100 */
[----:B----4-:R-:W-:Y:S01]  /*0b10*/  NOP ;  /* 0x0000000000007918 */ /* 0x010fe20000000000 */
.L_x_12:
[----:B------:R-:W4:Y:S01]  /*0b20*/  SHFL.IDX PT, R0, R47, RZ, 0x1f ;  /* 0x00001fff2f007589 */ /* 0x000f2200000e0000 */
[----:B------:R-:W-:Y:S01]  /*0b30*/  NOP ;  /* 0x0000000000007918 */ /* 0x000fe20000000000 */
[----:B----4-:R-:W-:-:S13]  /*0b40*/  ISETP.NE.AND P0, PT, R0, 0x5, PT ;  /* 0x000000050000780c */ /* 0x010fda0003f05270 */
[----:B------:R-:W-:Y:S05]  /*0b50*/  @P0 BRA `(.L_x_13) ;  /* 0x0000000000540947 */ /* 0x000fea0003800000 */
[----:B--23--:R-:W-:Y:S01]  /*0b60*/  UMOV UR4, 0x400 ;  /* 0x0000040000047882 */ /* 0x00cfe20000000000 */
        /* <DEDUP_REMOVED lines=14> */
[----:B------:R4:W1:Y:S01]  /*0c50*/  SYNCS.EXCH.64 URZ, [UR4+0x108], UR8 ;  /* 0x0001080804ff75b2 */ /* 0x0008620008000100 */
[----:B------:R4:W1:Y:S01]  /*0c60*/  SYNCS.EXCH.64 URZ, [UR4+0xf0], UR6 ;  /* 0x0000f00604ff75b2 */ /* 0x0008620008000100 */
[----:B------:R4:W1:Y:S01]  /*0c70*/  SYNCS.EXCH.64 URZ, [UR4+0x110], UR8 ;  /* 0x0001100804ff75b2 */ /* 0x0008620008000100 */
[----:B------:R4:W1:Y:S01]  /*0c80*/  SYNCS.EXCH.64 URZ, [UR4+0xf8], UR6 ;  /* 0x0000f80604ff75b2 */ /* 0x0008620008000100 */
[----:B------:R4:W1:Y:S02]  /*0c90*/  SYNCS.EXCH.64 URZ, [UR4+0x118], UR8 ;  /* 0x0001180804ff75b2 */ /* 0x0008640008000100 */
[----:B----4-:R-:W-:Y:S01]  /*0ca0*/  NOP ;  /* 0x0000000000007918 */ /* 0x010fe20000000000 */
.L_x_13:
[----:B------:R-:W4:Y:S01]  /*0cb0*/  SHFL.IDX PT, R0, R47, RZ, 0x1f ;  /* 0x00001fff2f007589 */ /* 0x000f2200000e0000 */
[----:B------:R-:W-:Y:S01]  /*0cc0*/  ISETP.NE.OR P1, PT, RZ, UR18, !P1 ;  /* 0x00000012ff007c0c */ /* 0x000fe2000cf25670 */
        /* <DEDUP_REMOVED lines=12> */
[----:B------:R4:W3:Y:S01]  /*0d90*/  SYNCS.EXCH.64 URZ, [UR4+0x130], UR6 ;  /* 0x0001300604ff75b2 */ /* 0x0008e20008000100 */
[----:B------:R4:W1:Y:S01]  /*0da0*/  SYNCS.EXCH.64 URZ, [UR4+0x128], UR6 ;  /* 0x0001280604ff75b2 */ /* 0x0008620008000100 */
[----:B------:R4:W1:Y:S02]  /*0db0*/  SYNCS.EXCH.64 URZ, [UR4+0x138], UR6 ;  /* 0x0001380604ff75b2 */ /* 0x0008640008000100 */
[----:B----4-:R-:W-:Y:S01]  /*0dc0*/  NOP ;  /* 0x0000000000007918 */ /* 0x010fe20000000000 */
.L_x_14:
[----:B------:R-:W-:Y:S01]  /*0dd0*/  VOTEU.ALL UP0, P1 ;  /* 0x0000000000ff7886 */ /* 0x000fe20000800000 */
[----:B--23--:R-:W-:Y:S01]  /*0de0*/  UMOV UR4, 0x20 ;  /* 0x0000002000047882 */ /* 0x00cfe20000000000 */
[----:B------:R-:W2:Y:S01]  /*0df0*/  LDCU UR7, c[0x0][0x36c] ;  /* 0x00006d80ff0777ac */ /* 0x000ea20008000800 */
[----:B------:R-:W-:Y:S01]  /*0e00*/  NOP ;  /* 0x0000000000007918 */ /* 0x000fe20000000000 */
[----:B------:R-:W-:Y:S01]  /*0e10*/  LOP3.LUT R0, R60, 0x1f, RZ, 0xc0, !PT ;  /* 0x0000001f3c007812 */ /* 0x000fe200078ec0ff */
[----:B------:R-:W-:Y:S01]  /*0e20*/  @!UP0 UMOV UR6, 0x400 ;  /* 0x0000040000068882 */ /* 0x000fe20000000000 */
[----:B------:R-:W-:-:S04]  /*0e30*/  @!UP0 UIADD3 UR4, UPT, UPT, -UR4, 0x100000, URZ ;  /* 0x0010000004048890 */ /* 0x000fc8000fffe1ff */
[----:B------:R-:W-:Y:S02]  /*0e40*/  @!UP0 USHF.L.U32 UR5, UR4, 0xb, URZ ;  /* 0x0000000b04058899 */ /* 0x000fe400080006ff */
[----:B------:R-:W-:Y:S02]  /*0e50*/  @!UP0 USHF.L.U32 UR4, UR4, 0x1, URZ ;  /* 0x0000000104048899 */ /* 0x000fe400080006ff */
[----:B------:R-:W-:Y:S01]  /*0e60*/  @!UP0 ULEA UR6, UR47, UR6, 0x18 ;  /* 0x000000062f068291 */ /* 0x000fe2000f8ec0ff */
[----:B------:R-:W-:Y:S01]  /*0e70*/  VOTEU.ALL UP0, P1 ;  /* 0x0000000000ff7886 */ /* 0x000fe20000800000 */
[----:B------:R-:W-:Y:S02]  /*0e80*/  UISETP.NE.AND UP5, UPT, UR18, URZ, UPT ;  /* 0x000000ff1200728c */ /* 0x000fe4000bfa5270 */
[----:B--2---:R-:W-:Y:S01]  /*0e90*/  UISETP.EQ.U32.AND UP6, UPT, UR7, 0x1, UPT ;  /* 0x000000010700788c */ /* 0x004fe2000bfc2070 */
[----:B------:R-:W2:Y:S07]  /*0ea0*/  FENCE.VIEW.ASYNC.S ;  /* 0x00000000000073c6 */ /* 0x000eae0000000000 */
[----:B--2---:R2:W3:Y:S01]  /*0eb0*/  @!UP0 SYNCS.EXCH.64 URZ, [UR6+0x140], UR4 ;  /* 0x0001400406ff85b2 */ /* 0x0044e20008000100 */
[----:B------:R-:W-:Y:S05]  /*0ec0*/  BRA.U !UP6, `(.L_x_15) ;  /* 0x000000010e087547 */ /* 0x000fea000b800000 */
[----:B-1-3--:R-:W-:Y:S01]  /*0ed0*/  UCGABAR_ARV ;  /* 0x00000000000079c7 */ /* 0x00afe20008000000 */
[----:B------:R-:W-:Y:S05]  /*0ee0*/  BRA `(.L_x_16) ;  /* 0x0000000000047947 */ /* 0x000fea0003800000 */
.L_x_15:
[----:B-1-3--:R-:W-:Y:S01]  /*0ef0*/  NOP ;  /* 0x0000000000007918 */ /* 0x00afe20000000000 */
.L_x_16:
[----:B------:R-:W1:Y:S01]  /*0f00*/  S2UR UR31, SR_CTAID.X ;  /* 0x00000000001f79c3 */ /* 0x000e620000002500 */
[----:B------:R-:W-:-:S05]  /*0f10*/  CS2R.32 R50, SR_CgaSize ;  /* 0x0000000000327805 */ /* 0x000fca0000008a00 */
[----:B------:R-:W-:-:S05]  /*0f20*/  IMAD R50, R50, -0xa0, RZ ;  /* 0xffffff6032327824 */ /* 0x000fca00078e02ff */
[----:B--2---:R-:W-:-:S14]  /*0f30*/  R2UR UR5, R50 ;  /* 0x00000000320572ca */ /* 0x004fdc00000e0000 */
[----:B------:R-:W2:Y:S01]  /*0f40*/  LDCU UR5, c[0x0][UR5+0x2b0] ;  /* 0x00005600050577ac */ /* 0x000ea20008000800 */
[----:B------:R-:W-:-:S05]  /*0f50*/  CS2R.32 R50, SR_CgaSize ;  /* 0x0000000000327805 */ /* 0x000fca0000008a00 */
[----:B------:R-:W-:-:S05]  /*0f60*/  IMAD R50, R50, -0xa0, RZ ;  /* 0xffffff6032327824 */ /* 0x000fca00078e02ff */
[----:B------:R-:W-:-:S14]  /*0f70*/  R2UR UR4, R50 ;  /* 0x00000000320472ca */ /* 0x000fdc00000e0000 */
[----:B------:R-:W3:Y:S01]  /*0f80*/  LDCU UR4, c[0x0][UR4+0x2b4] ;  /* 0x00005680040477ac */ /* 0x000ee20008000800 */
[----:B------:R-:W4:Y:S01]  /*0f90*/  S2UR UR30, SR_CTAID.Y ;  /* 0x00000000001e79c3 */ /* 0x000f220000002600 */
[----:B------:R-:W-:-:S05]  /*0fa0*/  CS2R.32 R50, SR_CgaSize ;  /* 0x0000000000327805 */ /* 0x000fca0000008a00 */
[----:B------:R-:W-:-:S05]  /*0fb0*/  IMAD R50, R50, -0xa0, RZ ;  /* 0xffffff6032327824 */ /* 0x000fca00078e02ff */
[----:B------:R-:W-:-:S14]  /*0fc0*/  R2UR UR7, R50 ;  /* 0x00000000320772ca */ /* 0x000fdc00000e0000 */
[----:B------:R-:W3:Y:S01]  /*0fd0*/  LDCU UR7, c[0x0][UR7+0x2a4] ;  /* 0x00005480070777ac */ /* 0x000ee20008000800 */
[----:B------:R-:W-:-:S05]  /*0fe0*/  CS2R.32 R50, SR_CgaSize ;  /* 0x0000000000327805 */ /* 0x000fca0000008a00 */
[----:B------:R-:W-:-:S05]  /*0ff0*/  IMAD R50, R50, -0xa0, RZ ;  /* 0xffffff6032327824 */ /* 0x000fca00078e02ff */
[----:B------:R-:W-:-:S14]  /*1000*/  R2UR UR63, R50 ;  /* 0x00000000323f72ca */ /* 0x000fdc00000e0000 */
[----:B------:R-:W3:Y:S01]  /*1010*/  LDCU UR63, c[0x0][UR63+0x2a0] ;  /* 0x000054003f3f77ac */ /* 0x000ee20008000800 */
[----:B------:R-:W-:Y:S01]  /*1020*/  UISETP.GT.U32.AND UP0, UPT, UR48, 0xffff, UPT ;  /* 0x0000ffff3000788c */ /* 0x000fe2000bf04070 */
[----:B------:R-:W3:Y:S01]  /*1030*/  LDCU UR19, c[0x0][0xb24] ;  /* 0x00016480ff1377ac */ /* 0x000ee20008000800 */
[----:B------:R-:W3:Y:S01]  /*1040*/  LDCU UR45, c[0x0][0xb24] ;  /* 0x00016480ff2d77ac */ /* 0x000ee20008000800 */
[----:B-1----:R-:W-:Y:S01]  /*1050*/  I2FP.F32.U32 R3, UR31 ;  /* 0x0000001f00037c45 */ /* 0x002fe20008201000 */
[----:B------:R-:W1:Y:S04]  /*1060*/  LDCU UR23, c[0x0][0xb30] ;  /* 0x00016600ff1777ac */ /* 0x000e680008000800 */
[----:B--2---:R-:W-:Y:S01]  /*1070*/  FMUL R3, R3, UR5 ;  /* 0x0000000503037c20 */ /* 0x004fe20008400000 */
[----:B------:R-:W-:Y:S01]  /*1080*/  USHF.L.U32 UR24, UR47, 0xa, URZ ;  /* 0x0000000a2f187899 */ /* 0x000fe200080006ff */
[----:B----4-:R-:W-:Y:S01]  /*1090*/  I2FP.F32.U32 R2, UR30 ;  /* 0x0000001e00027c45 */ /* 0x010fe20008201000 */
[----:B------:R-:W-:-:S03]  /*10a0*/  USHF.L.U32 UR46, UR31, 0x6, URZ ;  /* 0x000000061f2e7899 */ /* 0x000fc600080006ff */
[----:B------:R-:W2:Y:S01]  /*10b0*/  F2I.U32.TRUNC.NTZ R3, R3 ;  /* 0x0000000300037305 */ /* 0x000ea2000020f000 */
[----:B------:R-:W-:Y:S01]  /*10c0*/  USEL UR21, UR48, 0xffff, !UP0 ;  /* 0x0000ffff30157887 */ /* 0x000fe2000c000000 */
[----:B---3--:R-:W-:-:S06]  /*10d0*/  FMUL R2, R2, UR4 ;  /* 0x0000000402027c20 */ /* 0x008fcc0008400000 */
[----:B------:R-:W3:Y:S01]  /*10e0*/  F2I.U32.TRUNC.NTZ R2, R2 ;  /* 0x0000000200027305 */ /* 0x000ee2000020f000 */
[----:B--2---:R-:W-:Y:S02]  /*10f0*/  R2UR UR4, R3 ;  /* 0x00000000030472ca */ /* 0x004fe400000e0000 */
[----:B------:R-:W-:Y:S02]  /*1100*/  PRMT R3, RZ, 0x7610, R3 ;  /* 0x00007610ff037816 */ /* 0x000fe40000000003 */
[----:B---3--:R-:W-:Y:S02]  /*1110*/  R2UR UR6, R2 ;  /* 0x00000000020672ca */ /* 0x008fe400000e0000 */
[----:B------:R-:W-:-:S07]  /*1120*/  PRMT R2, RZ, 0x7610, R2 ;  /* 0x00007610ff027816 */ /* 0x000fce0000000002 */
[----:B------:R-:W-:-:S04]  /*1130*/  UIADD3 UR5, UPT, UPT, -UR4, URZ, URZ ;  /* 0x000000ff04057290 */ /* 0x000fc8000fffe1ff */
[----:B------:R-:W-:Y:S02]  /*1140*/  UIMAD UR63, UR63, UR5, UR31 ;  /* 0x000000053f3f72a4 */ /* 0x000fe4000f8e021f */
[----:B------:R-:W-:-:S04]  /*1150*/  UIADD3 UR4, UPT, UPT, -UR6, URZ, URZ ;  /* 0x000000ff06047290 */ /* 0x000fc8000fffe1ff */
[----:B------:R-:W-:-:S06]  /*1160*/  UIMAD UR4, UR7, UR4, UR30 ;  /* 0x00000004070472a4 */ /* 0x000fcc000f8e021e */
[----:B------:R-:W-:Y:S01]  /*1170*/  IMAD.U32 R50, RZ, RZ, UR4 ;  /* 0x00000004ff327e24 */ /* 0x000fe2000f8e00ff */
[----:B-1----:R-:W-:Y:S06]  /*1180*/  BRA.U UP5, `(.L_x_17) ;  /* 0x0000000105407547 */ /* 0x002fec000b800000 */
[----:B------:R-:W-:Y:S01]  /*1190*/  R2UR UR4, R50 ;  /* 0x00000000320472ca */ /* 0x000fe200000e0000 */
[----:B------:R-:W-:-:S12]  /*11a0*/  ULOP3.LUT UR7, UR63, 0xfffffffe, URZ, 0xc0, !UPT ;  /* 0xfffffffe3f077892 */ /* 0x000fd8000f8ec0ff */
[----:B------:R-:W-:Y:S02]  /*11b0*/  UISETP.NE.AND UP0, UPT, UR4, URZ, UPT ;  /* 0x000000ff0400728c */ /* 0x000fe4000bf05270 */
[----:B------:R-:W-:Y:S02]  /*11c0*/  ULOP3.LUT UR4, UR63, 0x2, URZ, 0x3c, !UPT ;  /* 0x000000023f047892 */ /* 0x000fe4000f8e3cff */
[----:B------:R-:W-:Y:S02]  /*11d0*/  UISETP.GT.U32.AND UP2, UPT, UR63, 0x1, UP0 ;  /* 0x000000013f00788c */ /* 0x000fe40008744070 */
[----:B------:R-:W-:Y:S02]  /*11e0*/  UISETP.GT.U32.AND UP0, UPT, UR4, 0x1, UP0 ;  /* 0x000000010400788c */ /* 0x000fe40008704070 */
[----:B------:R-:W-:Y:S02]  /*11f0*/  USEL UR5, URZ, 0x2, UP2 ;  /* 0x00000002ff057887 */ /* 0x000fe40009000000 */
[----:B------:R-:W-:-:S02]  /*1200*/  USEL UR6, URZ, 0x1, UP2 ;  /* 0x00000001ff067887 */ /* 0x000fc40009000000 */
[----:B------:R-:W-:Y:S02]  /*1210*/  USEL UR4, URZ, 0x4, UP0 ;  /* 0x00000004ff047887 */ /* 0x000fe40008000000 */
[----:B------:R-:W-:Y:S02]  /*1220*/  USEL UR8, URZ, 0x8, UP0 ;  /* 0x00000008ff087887 */ /* 0x000fe40008000000 */
[----:B------:R-:W-:-:S03]  /*1230*/  UIADD3 UR4, UPT, UPT, UR4, UR5, UR6 ;  /* 0x0000000504047290 */ /* 0x000fc6000fffe006 */
[----:B------:R-:W-:Y:S01]  /*1240*/  UMOV UR5, 0x3 ;  /* 0x0000000300057882 */ /* 0x000fe20000000000 */
[----:B------:R-:W-:Y:S02]  /*1250*/  UIADD3 UR4, UPT, UPT, UR4, UR8, URZ ;  /* 0x0000000804047290 */ /* 0x000fe4000fffe0ff */
[----:B------:R-:W-:-:S04]  /*1260*/  USHF.L.U32 UR5, UR5, UR7, URZ ;  /* 0x0000000705057299 */ /* 0x000fc800080006ff */
[----:B------:R-:W-:Y:S02]  /*1270*/  MOV R3, UR4 ;  /* 0x0000000400037c02 */ /* 0x000fe40008000f00 */
[----:B------:R-:W-:-:S07]  /*1280*/  IMAD.U32 R2, RZ, RZ, UR5 ;  /* 0x00000005ff027e24 */ /* 0x000fce000f8e00ff */
.L_x_17:
[----:B------:R-:W1:Y:S01]  /*1290*/  S2UR UR36, SR_CTAID.Z ;  /* 0x00000000002479c3 */ /* 0x000e620000002700 */
[----:B------:R-:W-:Y:S01]  /*12a0*/  UISETP.GE.AND UP0, UPT, UR19, 0x1, UPT ;  /* 0x000000011300788c */ /* 0x000fe2000bf06270 */
[----:B------:R-:W-:-:S08]  /*12b0*/  UMOV UR25, 0x5 ;  /* 0x0000000500197882 */ /* 0x000fd00000000000 */
[----:B------:R-:W-:Y:S05]  /*12c0*/  BRA.U !UP0, `(.L_x_18) ;  /* 0x0000000108d07547 */ /* 0x000fea000b800000 */
[----:B------:R-:W2:Y:S01]  /*12d0*/  LDCU.128 UR12, c[0x0][0xb10] ;  /* 0x00016200ff0c77ac */ /* 0x000ea20008000c00 */
[----:B------:R-:W3:Y:S01]  /*12e0*/  LDCU UR6, c[0x0][0x370] ;  /* 0x00006e00ff0677ac */ /* 0x000ee20008000800 */
[----:B------:R-:W4:Y:S01]  /*12f0*/  LDCU UR7, c[0x0][0x374] ;  /* 0x00006e80ff0777ac */ /* 0x000f220008000800 */
[----:B------:R-:W1:Y:S01]  /*1300*/  LDCU UR20, c[0x0][0xb0c] ;  /* 0x00016180ff1477ac */ /* 0x000e620008000800 */
[----:B------:R-:W1:Y:S01]  /*1310*/  LDCU UR22, c[0x0][0xb20] ;  /* 0x00016400ff1677ac */ /* 0x000e620008000800 */
[----:B------:R-:W1:Y:S01]  /*1320*/  LDCU.64 UR8, c[0x0][0xb28] ;  /* 0x00016500ff0877ac */ /* 0x000e620008000a00 */
[----:B--2---:R-:W-:Y:S02]  /*1330*/  UISETP.NE.AND UP3, UPT, UR14, 0x1, UPT ;  /* 0x000000010e00788c */ /* 0x004fe4000bf65270 */
[----:B----4-:R-:W-:Y:S02]  /*1340*/  UIMAD.WIDE.U32 UR10, UR7, UR15, URZ ;  /* 0x0000000f070a72a5 */ /* 0x010fe4000f8e00ff */
[----:B---3--:R-:W-:-:S02]  /*1350*/  UIMAD.WIDE.U32 UR16, UR6, UR12, URZ ;  /* 0x0000000c061072a5 */ /* 0x008fc4000f8e00ff */
[----:B-1----:R-:W-:Y:S02]  /*1360*/  UISETP.NE.AND UP0, UPT, UR20, 0x1, UPT ;  /* 0x000000011400788c */ /* 0x002fe4000bf05270 */
[----:B------:R-:W-:Y:S01]  /*1370*/  UIMAD.WIDE.U32 UR4, UR31, UR12, URZ ;  /* 0x0000000c1f0472a5 */ /* 0x000fe2000f8e00ff */
[----:B------:R-:W-:Y:S02]  /*1380*/  UMOV UR10, UR11 ;  /* 0x0000000b000a7c82 */ /* 0x000fe40008000000 */
[----:B------:R-:W-:Y:S01]  /*1390*/  UMOV UR16, UR17 ;  /* 0x0000001100107c82 */ /* 0x000fe20008000000 */
[----:B------:R-:W-:Y:S02]  /*13a0*/  @UP3 USHF.R.U32.HI UR7, URZ, UR22, UR10 ;  /* 0x00000016ff073299 */ /* 0x000fe4000801160a */
[----:B------:R-:W-:Y:S02]  /*13b0*/  UISETP.NE.AND UP2, UPT, UR19, 0x1, UPT ;  /* 0x000000011300788c */ /* 0x000fe4000bf45270 */
[----:B------:R-:W-:-:S02]  /*13c0*/  USHF.R.U32.HI UR5, URZ, UR13, UR5 ;  /* 0x0000000dff057299 */ /* 0x000fc40008011605 */
[----:B------:R-:W-:Y:S02]  /*13d0*/  @UP0 USHF.R.U32.HI UR6, URZ, UR13, UR16 ;  /* 0x0000000dff060299 */ /* 0x000fe40008011610 */
[----:B------:R-:W-:Y:S02]  /*13e0*/  UIMAD.WIDE.U32 UR12, UR30, UR15, URZ ;  /* 0x0000000f1e0c72a5 */ /* 0x000fe4000f8e00ff */
[----:B------:R-:W-:Y:S02]  /*13f0*/  UIMAD.WIDE.U32 UR10, UR7, UR8, URZ ;  /* 0x00000008070a72a5 */ /* 0x000fe4000f8e00ff */
[----:B------:R-:W-:Y:S02]  /*1400*/  UIMAD.WIDE.U32 UR16, UR6, UR8, URZ ;  /* 0x00000008061072a5 */ /* 0x000fe4000f8e00ff */
[----:B------:R-:W-:Y:S01]  /*1410*/  USEL UR5, UR31, UR5, !UP0 ;  /* 0x000000051f057287 */ /* 0x000fe2000c000000 */
[----:B------:R-:W-:Y:S02]  /*1420*/  UMOV UR4, UR13 ;  /* 0x0000000d00047c82 */ /* 0x000fe40008000000 */
[----:B------:R-:W-:Y:S01]  /*1430*/  UMOV UR10, UR11 ;  /* 0x0000000b000a7c82 */ /* 0x000fe20008000000 */
[----:B------:R-:W-:-:S02]  /*1440*/  USHF.R.U32.HI UR4, URZ, UR22, UR4 ;  /* 0x00000016ff047299 */ /* 0x000fc40008011604 */
[----:B------:R-:W-:Y:S01]  /*1450*/  @UP2 USHF.R.U32.HI UR7, URZ, UR9, UR10 ;  /* 0x00000009ff072299 */ /* 0x000fe2000801160a */
[----:B------:R-:W-:Y:S01]  /*1460*/  UMOV UR16, UR17 ;  /* 0x0000001100107c82 */ /* 0x000fe20008000000 */
[----:B------:R-:W-:Y:S02]  /*1470*/  USEL UR4, UR30, UR4, !UP3 ;  /* 0x000000041e047287 */ /* 0x000fe4000d800000 */
[----:B------:R-:W-:Y:S02]  /*1480*/  @UP2 USHF.R.U32.HI UR6, URZ, UR9, UR16 ;  /* 0x00000009ff062299 */ /* 0x000fe40008011610 */
[----:B------:R-:W-:Y:S02]  /*1490*/  UIMAD UR7, UR7, UR19, URZ ;  /* 0x00000013070772a4 */ /* 0x000fe4000f8e02ff */
[----:B------:R-:W-:Y:S02]  /*14a0*/  UIMAD UR12, UR6, UR19, URZ ;  /* 0x00000013060c72a4 */ /* 0x000fe4000f8e02ff */
[----:B------:R-:W-:-:S02]  /*14b0*/  UISETP.GE.AND UP0, UPT, UR4, UR7, UPT ;  /* 0x000000070400728c */ /* 0x000fc4000bf06270 */
[----:B------:R-:W-:Y:S02]  /*14c0*/  UIMAD.WIDE.U32 UR10, UR4, UR8, URZ ;  /* 0x00000008040a72a5 */ /* 0x000fe4000f8e00ff */
[----:B------:R-:W-:Y:S02]  /*14d0*/  UISETP.GE.OR UP0, UPT, UR5, UR12, UP0 ;  /* 0x0000000c0500728c */ /* 0x000fe40008706670 */
[----:B------:R-:W-:Y:S02]  /*14e0*/  UIMAD.WIDE.U32 UR12, UR5, UR8, URZ ;  /* 0x00000008050c72a5 */ /* 0x000fe4000f8e00ff */
[----:B------:R-:W-:Y:S01]  /*14f0*/  UIADD3 UR10, UPT, UPT, -UR4, URZ, URZ ;  /* 0x000000ff040a7290 */ /* 0x000fe2000fffe1ff */
[----:B------:R-:W-:Y:S01]  /*1500*/  UMOV UR8, UR11 ;  /* 0x0000000b00087c82 */ /* 0x000fe20008000000 */
[----:B------:R-:W-:Y:S02]  /*1510*/  UIADD3 UR11, UPT, UPT, -UR5, URZ, URZ ;  /* 0x000000ff050b7290 */ /* 0x000fe4000fffe1ff */
[----:B------:R-:W-:-:S03]  /*1520*/  USHF.R.U32.HI UR8, URZ, UR9, UR8 ;  /* 0x00000009ff087299 */ /* 0x000fc60008011608 */
[----:B------:R-:W-:Y:S01]  /*1530*/  @!UP0 UMOV UR7, UR13 ;  /* 0x0000000d00078c82 */ /* 0x000fe20008000000 */
[----:B------:R-:W-:Y:S02]  /*1540*/  UIMAD UR30, UR14, UR10, UR30 ;  /* 0x0000000a0e1e72a4 */ /* 0x000fe4000f8e021e */
[----:B------:R-:W-:Y:S02]  /*1550*/  USEL UR8, UR4, UR8, !UP2 ;  /* 0x0000000804087287 */ /* 0x000fe4000d000000 */
[----:B------:R-:W-:Y:S02]  /*1560*/  @!UP0 USHF.R.U32.HI UR7, URZ, UR9, UR7 ;  /* 0x00000009ff078299 */ /* 0x000fe40008011607 */
[----:B------:R-:W-:Y:S02]  /*1570*/  UIADD3 UR9, UPT, UPT, -UR8, URZ, URZ ;  /* 0x000000ff08097290 */ /* 0x000fe4000fffe1ff */
[----:B------:R-:W-:Y:S02]  /*1580*/  @!UP0 USEL UR7, UR5, UR7, !UP2 ;  /* 0x0000000705078287 */ /* 0x000fe4000d000000 */
[----:B------:R-:W-:-:S02]  /*1590*/  UIMAD UR9, UR19, UR9, UR4 ;  /* 0x00000009130972a4 */ /* 0x000fc4000f8e0204 */
[----:B------:R-:W-:Y:S02]  /*15a0*/  @!UP0 UIADD3 UR8, UPT, UPT, UR8, -UR7, URZ ;  /* 0x8000000708088290 */ /* 0x000fe4000fffe0ff */
[----:B------:R-:W-:Y:S02]  /*15b0*/  @!UP0 UIMAD UR6, UR9, UR6, UR7 ;  /* 0x00000006090682a4 */ /* 0x000fe4000f8e0207 */
[----:B------:R-:W-:Y:S02]  /*15c0*/  @!UP0 UIMAD UR4, UR8, UR19, UR5 ;  /* 0x00000013080482a4 */ /* 0x000fe4000f8e0205 */
[----:B------:R-:W-:Y:S02]  /*15d0*/  UIMAD UR31, UR20, UR11, UR31 ;  /* 0x0000000b141f72a4 */ /* 0x000fe4000f8e021f */
[----:B------:R-:W-:Y:S01]  /*15e0*/  UIMAD UR30, UR4, UR14, UR30 ;  /* 0x0000000e041e72a4 */ /* 0x000fe2000f8e021e */
[----:B------:R-:W-:Y:S02]  /*15f0*/  @!UP0 UMOV UR5, UR6 ;  /* 0x0000000600058c82 */ /* 0x000fe40008000000 */
[----:B------:R-:W-:-:S12]  /*1600*/  UIMAD UR31, UR5, UR20, UR31 ;  /* 0x00000014051f72a4 */ /* 0x000fd8000f8e021f */
.L_x_18:
[----:B------:R-:W-:Y:S02]  /*1610*/  UISETP.NE.AND UP2, UPT, UR23, 0x1, UPT ;  /* 0x000000011700788c */ /* 0x000fe4000bf45270 */
[----:B------:R-:W-:Y:S02]  /*1620*/  ULOP3.LUT UR21, UR21, 0xffff, URZ, 0xc0, !UPT ;  /* 0x0000ffff15157892 */ /* 0x000fe4000f8ec0ff */
[----:B------:R-:W-:Y:S02]  /*1630*/  UISETP.NE.AND UP0, UPT, UR18, 0x2, UPT ;  /* 0x000000021200788c */ /* 0x000fe4000bf05270 */
[----:B------:R-:W-:Y:S02]  /*1640*/  ULOP3.LUT UR24, UR24, 0x800, URZ, 0xc0, !UPT ;  /* 0x0000080018187892 */ /* 0x000fe4000f8ec0ff */
[----:B------:R-:W-:Y:S02]  /*1650*/  ULOP3.LUT UR46, UR46, 0x40, URZ, 0xc0, !UPT ;  /* 0x000000402e2e7892 */ /* 0x000fe4000f8ec0ff */
[----:B------:R-:W-:Y:S01]  /*1660*/  USHF.L.U32 UR21, UR25, UR21, URZ ;  /* 0x0000001519157299 */ /* 0x000fe200080006ff */
[----:B------:R-:W-:Y:S11]  /*1670*/  BRA.U UP2, `(.L_x_19) ;  /* 0x0000000102407547 */ /* 0x000ff6000b800000 */
[----:B------:R-:W2:Y:S01]  /*1680*/  LDCU.128 UR8, c[0x0][0xb10] ;  /* 0x00016200ff0877ac */ /* 0x000ea20008000c00 */
[----:B------:R-:W3:Y:S01]  /*1690*/  LDCU UR12, c[0x0][0xb0c] ;  /* 0x00016180ff0c77ac */ /* 0x000ee20008000800 */
[----:B------:R-:W4:Y:S01]  /*16a0*/  LDCU UR13, c[0x0][0xb20] ;  /* 0x00016400ff0d77ac */ /* 0x000f220008000800 */
[----:B--2---:R-:W-:Y:S02]  /*16b0*/  UIMAD.WIDE.U32 UR4, UR31, UR8, URZ ;  /* 0x000000081f0472a5 */ /* 0x004fe4000f8e00ff */
[----:B------:R-:W-:Y:S02]  /*16c0*/  UIMAD.WIDE.U32 UR6, UR30, UR11, URZ ;  /* 0x0000000b1e0672a5 */ /* 0x000fe4000f8e00ff */
[----:B---3--:R-:W-:Y:S02]  /*16d0*/  UISETP.NE.AND UP2, UPT, UR12, 0x1, UPT ;  /* 0x000000010c00788c */ /* 0x008fe4000bf45270 */
[----:B------:R-:W-:-:S03]  /*16e0*/  USHF.R.U32.HI UR5, URZ, UR9, UR5 ;  /* 0x00000009ff057299 */ /* 0x000fc60008011605 */
[----:B------:R-:W-:Y:S01]  /*16f0*/  UMOV UR4, UR7 ;  /* 0x0000000700047c82 */ /* 0x000fe20008000000 */
[----:B------:R-:W-:Y:S02]  /*1700*/  USEL UR5, UR31, UR5, !UP2 ;  /* 0x000000051f057287 */ /* 0x000fe4000d000000 */
[----:B------:R-:W-:Y:S02]  /*1710*/  UISETP.NE.AND UP2, UPT, UR10, 0x1, UPT ;  /* 0x000000010a00788c */ /* 0x000fe4000bf45270 */
[----:B----4-:R-:W-:-:S04]  /*1720*/  USHF.R.U32.HI UR4, URZ, UR13, UR4 ;  /* 0x0000000dff047299 */ /* 0x010fc80008011604 */
[----:B------:R-:W-:-:S04]  /*1730*/  USEL UR4, UR30, UR4, !UP2 ;  /* 0x000000041e047287 */ /* 0x000fc8000d000000 */
[----:B------:R-:W-:Y:S02]  /*1740*/  UIADD3 UR6, UPT, UPT, UR5, -UR4, URZ ;  /* 0x8000000405067290 */ /* 0x000fe4000fffe0ff */
[----:B------:R-:W-:Y:S02]  /*1750*/  UIADD3 UR4, UPT, UPT, -UR5, UR4, URZ ;  /* 0x0000000405047290 */ /* 0x000fe4000fffe1ff */
[----:B------:R-:W-:Y:S02]  /*1760*/  UIMAD UR30, UR6, UR10, UR30 ;  /* 0x0000000a061e72a4 */ /* 0x000fe4000f8e021e */
[----:B------:R-:W-:-:S12]  /*1770*/  UIMAD UR31, UR4, UR12, UR31 ;  /* 0x0000000c041f72a4 */ /* 0x000fd8000f8e021f */
.L_x_19:
[----:B------:R-:W-:Y:S05]  /*1780*/  BRA.U !UP6, `(.L_x_20) ;  /* 0x000000010e0c7547 */ /* 0x000fea000b800000 */
[----:B------:R-:W-:Y:S01]  /*1790*/  UCGABAR_WAIT ;  /* 0x0000000000007dc7 */ /* 0x000fe20008000000 */
[----:B------:R-:W-:Y:S01]  /*17a0*/  CCTL.IVALL ;  /* 0x00000000ff00798f */ /* 0x000fe20002000000 */
[----:B------:R-:W-:Y:S05]  /*17b0*/  BRA `(.L_x_21) ;  /* 0x0000000000047947 */ /* 0x000fea0003800000 */
.L_x_20:
[----:B------:R-:W-:Y:S06]  /*17c0*/  BAR.SYNC.DEFER_BLOCKING 0x0 ;  /* 0x0000000000007b1d */ /* 0x000fec0000010000 */
.L_x_21:
[----:B------:R-:W-:Y:S05]  /*17d0*/  BRA.U UP0, `(.L_x_22) ;  /* 0x00000015004c7547 */ /* 0x000fea000b800000 */
[----:B------:R-:W2:Y:S01]  /*17e0*/  LDCU UR6, c[0x0][0x38c] ;  /* 0x00007180ff0677ac */ /* 0x000ea20008000800 */
[----:B------:R-:W-:Y:S01]  /*17f0*/  PLOP3.LUT P1, PT, PT, PT, UP4, 0x80, 0x8 ;  /* 0x000000000008781c */ /* 0x000fe20003f2f048 */
[----:B------:R-:W-:Y:S01]  /*1800*/  IMAD.MOV.U32 R12, RZ, RZ, 0x1 ;  /* 0x00000001ff0c7424 */ /* 0x000fe200078e00ff */
[----:B------:R-:W-:Y:S02]  /*1810*/  ISETP.NE.AND P2, PT, R0, RZ, P3 ;  /* 0x000000ff0000720c */ /* 0x000fe40001f45270 */
[----:B------:R-:W-:Y:S02]  /*1820*/  CS2R R10, SRZ ;  /* 0x00000000000a7805 */ /* 0x000fe4000001ff00 */
[----:B------:R-:W-:Y:S01]  /*1830*/  PLOP3.LUT P1, PT, P1, PT, PT, 0x8, 0x80 ;  /* 0x000000000080781c */ /* 0x000fe20000f2e170 */
[----:B------:R-:W-:Y:S01]  /*1840*/  IMAD.MOV.U32 R9, RZ, RZ, RZ ;  /* 0x000000ffff097224 */ /* 0x000fe200078e00ff */
[----:B------:R-:W3:Y:S01]  /*1850*/  LDCU UR39, c[0x0][0x370] ;  /* 0x00006e00ff2777ac */ /* 0x000ee20008000800 */
[----:B------:R-:W-:Y:S01]  /*1860*/  IMAD.MOV.U32 R8, RZ, RZ, 0x1 ;  /* 0x00000001ff087424 */ /* 0x000fe200078e00ff */
[----:B------:R-:W4:Y:S01]  /*1870*/  LDCU.64 UR26, c[0x0][0x348] ;  /* 0x00006900ff1a77ac */ /* 0x000f220008000a00 */
[----:B------:R-:W-:Y:S01]  /*1880*/  ULEA.HI UR43, UR24, UR46, URZ, 0x1a ;  /* 0x0000002e182b7291 */ /* 0x000fe2000f8fd0ff */
[----:B------:R-:W1:Y:S01]  /*1890*/  LDCU UR38, c[0x0][0x374] ;  /* 0x00006e80ff2677ac */ /* 0x000e620008000800 */
[----:B--2---:R-:W-:-:S02]  /*18a0*/  UIADD3 UR5, UPT, UPT, UR6, 0x3f, URZ ;  /* 0x0000003f06057890 */ /* 0x004fc4000fffe0ff */
[----:B------:R-:W-:Y:S02]  /*18b0*/  UIADD3 UR48, UPT, UPT, UR6, 0x7e, URZ ;  /* 0x0000007e06307890 */ /* 0x000fe4000fffe0ff */
[----:B------:R-:W-:-:S04]  /*18c0*/  USHF.R.S32.HI UR4, URZ, 0x1f, UR5 ;  /* 0x0000001fff047899 */ /* 0x000fc80008011405 */
[----:B------:R-:W-:Y:S02]  /*18d0*/  ULEA.HI UR4, UR4, UR5, URZ, 0x6 ;  /* 0x0000000504047291 */ /* 0x000fe4000f8f30ff */
[----:B------:R-:W-:Y:S02]  /*18e0*/  UIADD3 UR5, UPT, UPT, UR6, -0x1, URZ ;  /* 0xffffffff06057890 */ /* 0x000fe4000fffe0ff */
[----:B------:R-:W-:Y:S02]  /*18f0*/  USHF.R.S32.HI UR41, URZ, 0x6, UR4 ;  /* 0x00000006ff297899 */ /* 0x000fe40008011404 */
[----:B------:R-:W-:Y:S02]  /*1900*/  UISETP.GE.U32.AND UP1, UPT, UR5, -0x7f, UPT ;  /* 0xffffff810500788c */ /* 0x000fe4000bf26070 */
[----:B------:R-:W-:Y:S01]  /*1910*/  UISETP.LT.U32.AND UP0, UPT, UR41, 0x7, UPT ;  /* 0x000000072900788c */ /* 0x000fe2000bf01070 */
[----:B------:R-:W-:-:S03]  /*1920*/  UMOV UR5, URZ ;  /* 0x000000ff00057c82 */ /* 0x000fc60008000000 */
[----:B------:R-:W-:Y:S02]  /*1930*/  USEL UR40, UR41, 0x7, UP0 ;  /* 0x0000000729287887 */ /* 0x000fe40008000000 */
[----:B------:R-:W-:Y:S02]  /*1940*/  UISETP.NE.AND UP0, UPT, UR18, URZ, UPT ;  /* 0x000000ff1200728c */ /* 0x000fe4000bf05270 */
[----:B------:R-:W-:Y:S02]  /*1950*/  UIADD3 UR4, UPT, UPT, UR40, -0x1, URZ ;  /* 0xffffffff28047890 */ /* 0x000fe4000fffe0ff */
[----:B------:R-:W-:Y:S02]  /*1960*/  @UP1 UIADD3 UR4, UPT, UPT, UR40, URZ, URZ ;  /* 0x000000ff28041290 */ /* 0x000fe4000fffe0ff */
[----:B------:R-:W-:Y:S02]  /*1970*/  USEL UR25, UR55, 0x2, UP0 ;  /* 0x0000000237197887 */ /* 0x000fe40008000000 */
[----:B------:R-:W-:-:S02]  /*1980*/  UIADD3 UR44, UPT, UPT, UR41, -UR40, URZ ;  /* 0x80000028292c7290 */ /* 0x000fc4000fffe0ff */
[----:B------:R-:W-:Y:S02]  /*1990*/  UIADD3 UR28, UPT, UPT, UR4, 0x1, URZ ;  /* 0x00000001041c7890 */ /* 0x000fe4000fffe0ff */
[----:B-1-34-:R-:W-:-:S12]  /*19a0*/  UIADD3 UR42, UPT, UPT, -UR4, URZ, URZ ;  /* 0x000000ff042a7290 */ /* 0x01afd8000fffe1ff */
.L_x_42:
[----:B------:R-:W-:Y:S01]  /*19b0*/  UISETP.NE.AND UP0, UPT, UR47, URZ, UPT ;  /* 0x000000ff2f00728c */ /* 0x000fe2000bf05270 */
[----:B------:R-:W1:Y:S08]  /*19c0*/  S2UR UR47, SR_CgaCtaId ;  /* 0x00000000002f79c3 */ /* 0x000e700000008800 */
[----:B------:R-:W-:Y:S05]  /*19d0*/  BRA.U UP0, `(.L_x_23) ;  /* 0x0000000100347547 */ /* 0x000fea000b800000 */
[----:B------:R-:W2:Y:S01]  /*19e0*/  S2R R0, SR_CgaCtaId ;  /* 0x0000000000007919 */ /* 0x000ea20000008800 */
[----:B------:R-:W-:-:S04]  /*19f0*/  MOV R2, 0x400 ;  /* 0x0000040000027802 */ /* 0x000fc80000000f00 */
[----:B--2---:R-:W-:Y:S02]  /*1a00*/  LEA R0, R0, R2, 0x18 ;  /* 0x0000000200007211 */ /* 0x004fe400078ec0ff */
[----:B------:R-:W-:-:S03]  /*1a10*/  SHF.L.U32 R2, R8, 0x1f, RZ ;  /* 0x0000001f08027819 */ /* 0x000fc600000006ff */
[----:B------:R-:W-:-:S04]  /*1a20*/  IMAD R0, R9, 0x8, R0 ;  /* 0x0000000809007824 */ /* 0x000fc800078e0200 */
[----:B------:R-:W2:Y:S02]  /*1a30*/  SYNCS.PHASECHK.TRANS64.TRYWAIT P0, [R0+URZ+0x130], R2 ;  /* 0x00013002000075a7 */ /* 0x000ea400080011ff */
[----:B--2---:R-:W-:Y:S05]  /*1a40*/  @!P0 BRA `(.L_x_24) ;  /* 0x00000074008c8947 */ /* 0x004fea0003800000 */
.L_x_152:
[----:B------:R-:W-:Y:S01]  /*1a50*/  VIADD R9, R9, 0x1 ;  /* 0x0000000109097836 */ /* 0x000fe20000000000 */
[----:B------:R2:W-:Y:S04]  /*1a60*/  SYNCS.ARRIVE.TRANS64.A1T0 RZ, [R0+URZ+0x120], RZ ;  /* 0x000120ff00ff79a7 */ /* 0x0005e800081000ff */
[----:B------:R-:W-:-:S04]  /*1a70*/  ISETP.NE.AND P0, PT, R9, 0x2, PT ;  /* 0x000000020900780c */ /* 0x000fc80003f05270 */
[----:B------:R-:W-:Y:S02]  /*1a80*/  SEL R9, R9, RZ, P0 ;  /* 0x000000ff09097207 */ /* 0x000fe40000000000 */
[----:B--2---:R-:W-:-:S04]  /*1a90*/  SEL R0, RZ, 0x1, P0 ;  /* 0x00000001ff007807 */ /* 0x004fc80000000000 */
[----:B------:R-:W-:-:S07]  /*1aa0*/  LOP3.LUT R8, R8, R0, RZ, 0x3c, !PT ;  /* 0x0000000008087212 */ /* 0x000fce00078e3cff */
.L_x_23:
[----:B------:R-:W-:Y:S01]  /*1ab0*/  UMOV UR6, 0x400 ;  /* 0x0000040000067882 */ /* 0x000fe20000000000 */
[----:B------:R-:W-:Y:S01]  /*1ac0*/  UISETP.GE.U32.AND UP0, UPT, UR48, 0x7f, UPT ;  /* 0x0000007f3000788c */ /* 0x000fe2000bf06070 */
[----:B------:R-:W-:Y:S01]  /*1ad0*/  SHF.L.U32 R0, R12, 0x1f, RZ ;  /* 0x0000001f0c007819 */ /* 0x000fe200000006ff */
[----:B-1----:R-:W-:Y:S02]  /*1ae0*/  ULEA UR6, UR47, UR6, 0x18 ;  /* 0x000000062f067291 */ /* 0x002fe4000f8ec0ff */
[----:B------:R-:W-:Y:S02]  /*1af0*/  ULEA UR11, UR30, UR43, 0x7 ;  /* 0x0000002b1e0b7291 */ /* 0x000fe4000f8e38ff */
[----:B------:R-:W-:Y:S01]  /*1b00*/  ULEA UR4, UR5, UR6, 0x3 ;  /* 0x0000000605047291 */ /* 0x000fe2000f8e18ff */
[----:B------:R-:W-:-:S08]  /*1b10*/  UMOV UR7, URZ ;  /* 0x000000ff00077c82 */ /* 0x000fd00008000000 */
[----:B------:R1:W2:Y:S01]  /*1b20*/  SYNCS.PHASECHK.TRANS64.TRYWAIT P0, [UR4+0x38], R0 ;  /* 0x00003800ff0075a7 */ /* 0x0002a20008001104 */
[----:B------:R-:W-:-:S04]  /*1b30*/  ULEA.HI UR4, UR31, UR31, URZ, 0x1 ;  /* 0x0000001f1f047291 */ /* 0x000fc8000f8f08ff */
[----:B------:R-:W-:-:S04]  /*1b40*/  USHF.L.U32 UR4, UR4, 0x6, URZ ;  /* 0x0000000604047899 */ /* 0x000fc800080006ff */
[----:B------:R-:W-:Y:S01]  /*1b50*/  ULOP3.LUT UR34, UR46, 0xffffff80, UR4, 0xf8, !UPT ;  /* 0xffffff802e227892 */ /* 0x000fe2000f8ef804 */
[----:B------:R-:W-:Y:S11]  /*1b60*/  BRA.U !UP0, `(.L_x_25) ;  /* 0x0000000108c87547 */ /* 0x000ff6000b800000 */
[----:B------:R-:W-:Y:S01]  /*1b70*/  UMOV UR13, UR42 ;  /* 0x0000002a000d7c82 */ /* 0x000fe20008000000 */
[----:B------:R-:W-:Y:S01]  /*1b80*/  UMOV UR4, UR5 ;  /* 0x0000000500047c82 */ /* 0x000fe20008000000 */
[----:B------:R-:W-:-:S05]  /*1b90*/  UMOV UR35, URZ ;  /* 0x000000ff00237c82 */ /* 0x000fca0008000000 */
.L_x_31:
[----:B------:R-:W-:Y:S01]  /*1ba0*/  ULEA UR33, UR4, UR6, 0x3 ;  /* 0x0000000604217291 */ /* 0x000fe2000f8e18ff */
[----:B------:R-:W-:Y:S01]  /*1bb0*/  @P3 MOV R2, 0x8000 ;  /* 0x0000800000023802 */ /* 0x000fe20000000f00 */
[----:B--234-:R-:W-:Y:S10]  /*1bc0*/  @P0 BRA `(.L_x_26) ;  /* 0x00000000000c0947 */ /* 0x01cff40003800000 */
[----:B------:R-:W-:-:S04]  /*1bd0*/  SHF.L.U32 R3, R12, 0x1f, RZ ;  /* 0x0000001f0c037819 */ /* 0x000fc800000006ff */
[----:B------:R-:W2:Y:S02]  /*1be0*/  SYNCS.PHASECHK.TRANS64.TRYWAIT P0, [UR33+0x38], R3 ;  /* 0x00003803ff0075a7 */ /* 0x000ea40008001121 */
[----:B--2---:R-:W-:Y:S05]  /*1bf0*/  @!P0 BRA `(.L_x_27) ;  /* 0x0000007400348947 */ /* 0x004fea0003800000 */
.L_x_26:
[----:B------:R2:W-:Y:S01]  /*1c00*/  @P3 SYNCS.ARRIVE.TRANS64 RZ, [UR33], R2 ;  /* 0x00000002ffff39a7 */ /* 0x0005e20008000021 */
[----:B------:R-:W-:Y:S02]  /*1c10*/  ULOP3.LUT UR5, UR25, 0x2, URZ, 0xfc, !UPT ;  /* 0x0000000219057892 */ /* 0x000fe4000f8efcff */
[----:B------:R-:W-:Y:S02]  /*1c20*/  UIADD3 UR13, UPT, UPT, UR13, 0x1, URZ ;  /* 0x000000010d0d7890 */ /* 0x000fe4000fffe0ff */
[----:B------:R-:W-:Y:S02]  /*1c30*/  UISETP.NE.AND UP0, UPT, UR5, 0x2, UPT ;  /* 0x000000020500788c */ /* 0x000fe4000bf05270 */
[----:B------:R-:W-:-:S07]  /*1c40*/  UISETP.NE.AND UP2, UPT, UR13, 0x1, UPT ;  /* 0x000000010d00788c */ /* 0x000fce000bf45270 */
[----:B------:R-:W-:Y:S05]  /*1c50*/  BRA.U UP0, `(.L_x_28) ;  /* 0x0000000100047547 */ /* 0x000fea000b800000 */
[----:B------:R-:W-:Y:S05]  /*1c60*/  BPT.TRAP 0x1 ;  /* 0x000000040000795c */ /* 0x000fea0000300000 */
.L_x_28:
[----:B------:R-:W-:Y:S04]  /*1c70*/  BSSY.RECONVERGENT B0, `(.L_x_29) ;  /* 0x0000003000007945 */ /* 0x000fe80003800200 */
[----:B------:R-:W-:Y:S05]  /*1c80*/  @!P2 BRA `(.L_x_30) ;  /* 0x000000000004a947 */ /* 0x000fea0003800000 */
[----:B------:R-:W-:Y:S05]  /*1c90*/  BPT.TRAP 0x1 ;  /* 0x000000040000795c */ /* 0x000fea0000300000 */
.L_x_30:
[----:B------:R-:W-:Y:S05]  /*1ca0*/  BSYNC.RECONVERGENT B0 ;  /* 0x0000000000007941 */ /* 0x000fea0003800200 */
.L_x_29:
[----:B------:R-:W-:Y:S02]  /*1cb0*/  UIADD3 UR5, UPT, UPT, UR4, 0x1, URZ ;  /* 0x0000000104057890 */ /* 0x000fe4000fffe0ff */
[----:B------:R-:W-:Y:S02]  /*1cc0*/  ULEA UR32, UR4, UR6, 0xd ;  /* 0x0000000604207291 */ /* 0x000fe4000f8e68ff */
[----:B------:R-:W-:Y:S02]  /*1cd0*/  UISETP.NE.AND UP0, UPT, UR5, 0x7, UPT ;  /* 0x000000070500788c */ /* 0x000fe4000bf05270 */
[----:B------:R-:W-:Y:S02]  /*1ce0*/  ULEA UR4, UR4, UR24, 0xc ;  /* 0x0000001804047291 */ /* 0x000fe4000f8e60ff */
[----:B------:R-:W-:Y:S02]  /*1cf0*/  USEL UR8, URZ, 0x1, UP0 ;  /* 0x00000001ff087887 */ /* 0x000fe40008000000 */
[----:B------:R-:W-:-:S02]  /*1d00*/  USEL UR5, UR5, URZ, UP0 ;  /* 0x000000ff05057287 */ /* 0x000fc40008000000 */
[----:B------:R-:W-:Y:S02]  /*1d10*/  UIADD3 UR16, UP1, UPT, UR26, 0x80, URZ ;  /* 0x000000801a107890 */ /* 0x000fe4000ff3e0ff */
[----:B------:R-:W-:Y:S01]  /*1d20*/  ULEA UR4, UR4, UR6, 0x1 ;  /* 0x0000000604047291 */ /* 0x000fe2000f8e08ff */
[----:B------:R-:W-:Y:S01]  /*1d30*/  LOP3.LUT R12, R12, UR8, RZ, 0x3c, !PT ;  /* 0x000000080c0c7c12 */ /* 0x000fe2000f8e3cff */
[----:B------:R-:W-:Y:S02]  /*1d40*/  UIADD3 UR14, UP0, UPT, UR26, 0x180, URZ ;  /* 0x000001801a0e7890 */ /* 0x000fe4000ff1e0ff */
[----:B------:R-:W-:Y:S01]  /*1d50*/  ULEA UR7, UR5, UR6, 0x3 ;  /* 0x0000000605077291 */ /* 0x000fe2000f8e18ff */
[----:B-1----:R-:W-:Y:S01]  /*1d60*/  SHF.L.U32 R0, R12, 0x1f, RZ ;  /* 0x0000001f0c007819 */ /* 0x002fe200000006ff */
[----:B------:R-:W-:Y:S02]  /*1d70*/  ULOP3.LUT UR33, UR33, 0xfefffff8, URZ, 0xc0, !UPT ;  /* 0xfefffff821217892 */ /* 0x000fe4000f8ec0ff */
[----:B------:R-:W-:-:S02]  /*1d80*/  UIADD3.X UR17, UPT, UPT, URZ, UR27, URZ, UP1, !UPT ;  /* 0x0000001bff117290 */ /* 0x000fc40008ffe4ff */
[----:B------:R-:W-:Y:S02]  /*1d90*/  UIADD3 UR32, UPT, UPT, UR32, 0x4300, URZ ;  /* 0x0000430020207890 */ /* 0x000fe4000fffe0ff */
[----:B------:R-:W-:Y:S01]  /*1da0*/  UIADD3 UR8, UPT, UPT, UR4, 0x12300, URZ ;  /* 0x0001230004087890 */ /* 0x000fe2000fffe0ff */
[----:B------:R3:W4:Y:S01]  /*1db0*/  SYNCS.PHASECHK.TRANS64.TRYWAIT P0, [UR7+0x38], R0 ;  /* 0x00003800ff0075a7 */ /* 0x0007220008001107 */
[----:B------:R-:W-:Y:S02]  /*1dc0*/  UIADD3.X UR15, UPT, UPT, URZ, UR27, URZ, UP0, !UPT ;  /* 0x0000001bff0f7290 */ /* 0x000fe400087fe4ff */
[----:B------:R-:W-:Y:S01]  /*1dd0*/  UPRMT UR4, URZ, 0x5410, UR21 ;  /* 0x00005410ff047896 */ /* 0x000fe20008000015 */
[----:B------:R-:W-:Y:S01]  /*1de0*/  UMOV UR18, 0x0 ;  /* 0x0000000000127882 */ /* 0x000fe20000000000 */
[----:B------:R-:W-:Y:S01]  /*1df0*/  UMOV UR19, 0x10000000 ;  /* 0x1000000000137882 */ /* 0x000fe20000000000 */
[----:B------:R-:W-:Y:S01]  /*1e00*/  UMOV UR10, UR35 ;  /* 0x00000023000a7c82 */ /* 0x000fe20008000000 */
[----:B------:R-:W-:Y:S01]  /*1e10*/  UMOV UR12, UR36 ;  /* 0x00000024000c7c82 */ /* 0x000fe20008000000 */
[----:B------:R-:W-:Y:S01]  /*1e20*/  UMOV UR9, UR33 ;  /* 0x0000002100097c82 */ /* 0x000fe20008000000 */
[----:B------:R1:W-:Y:S01]  /*1e30*/  UTMALDG.3D.2CTA [UR32], [UR16], desc[UR18] ;  /* 0x00001220100075b4 */ /* 0x0003e20008211000 */
[----:B------:R-:W-:-:S02]  /*1e40*/  UMOV UR7, UR28 ;  /* 0x0000001c00077c82 */ /* 0x000fc40008000000 */
[----:B------:R2:W-:Y:S01]  /*1e50*/  UTMALDG.3D.MULTICAST.2CTA [UR8], [UR14], UR4, desc[UR18] ;  /* 0x000012080e0073b4 */ /* 0x0005e20008211804 */
[----:B-1----:R-:W-:Y:S01]  /*1e60*/  UIADD3 UR35, UPT, UPT, UR35, 0x40, URZ ;  /* 0x0000004023237890 */ /* 0x002fe2000fffe0ff */
[----:B--2---:R-:W-:Y:S01]  /*1e70*/  UMOV UR4, UR5 ;  /* 0x0000000500047c82 */ /* 0x004fe20008000000 */
[----:B------:R-:W-:Y:S10]  /*1e80*/  BRA.U UP2, `(.L_x_31) ;  /* 0xfffffffd02447547 */ /* 0x000ff4000b83ffff */
.L_x_25:
[----:B------:R-:W-:Y:S01]  /*1e90*/  ULEA UR4, UR5, UR6, 0x3 ;  /* 0x0000000605047291 */ /* 0x000fe2000f8e18ff */
[----:B-1-3--:R-:W-:Y:S01]  /*1ea0*/  SHF.L.U32 R0, R12, 0x1f, RZ ;  /* 0x0000001f0c007819 */ /* 0x00afe200000006ff */
[----:B------:R-:W-:Y:S01]  /*1eb0*/  @!P1 SYNCS.ARRIVE.TRANS64.A1T0 RZ, [UR6+0xb8], RZ ;  /* 0x0000b8ffffff99a7 */ /* 0x000fe20008100006 */
[----:B------:R-:W-:-:S06]  /*1ec0*/  UISETP.GT.AND UP0, UPT, UR41, UR40, UPT ;  /* 0x000000282900728c */ /* 0x000fcc000bf04270 */
[----:B--2-4-:R1:W2:Y:S03]  /*1ed0*/  SYNCS.PHASECHK.TRANS64.TRYWAIT P0, [UR4+0x38], R0 ;  /* 0x00003800ff0075a7 */ /* 0x0142a60008001104 */
[----:B------:R-:W-:Y:S05]  /*1ee0*/  BRA.U !UP0, `(.L_x_32) ;  /* 0x0000000108c87547 */ /* 0x000fea000b800000 */
[----:B------:R-:W-:Y:S01]  /*1ef0*/  UIADD3 UR13, UPT, UPT, UR44, UR7, URZ ;  /* 0x000000072c0d7290 */ /* 0x000fe2000fffe0ff */
[----:B------:R-:W-:-:S11]  /*1f00*/  UMOV UR4, UR5 ;  /* 0x0000000500047c82 */ /* 0x000fd60008000000 */
.L_x_38:
[----:B------:R-:W-:Y:S01]  /*1f10*/  ULEA UR17, UR4, UR6, 0x3 ;  /* 0x0000000604117291 */ /* 0x000fe2000f8e18ff */
[----:B--2---:R-:W-:Y:S01]  /*1f20*/  @P3 MOV R2, 0x8000 ;  /* 0x0000800000023802 */ /* 0x004fe20000000f00 */
[----:B--2-4-:R-:W-:Y:S10]  /*1f30*/  @P0 BRA `(.L_x_33) ;  /* 0x00000000000c0947 */ /* 0x014ff40003800000 */
[----:B------:R-:W-:-:S04]  /*1f40*/  SHF.L.U32 R3, R12, 0x1f, RZ ;  /* 0x0000001f0c037819 */ /* 0x000fc800000006ff */
[----:B------:R-:W2:Y:S02]  /*1f50*/  SYNCS.PHASECHK.TRANS64.TRYWAIT P0, [UR17+0x38], R3 ;  /* 0x00003803ff0075a7 */ /* 0x000ea40008001111 */
[----:B--2---:R-:W-:Y:S05]  /*1f60*/  @!P0 BRA `(.L_x_34) ;  /* 0x0000007000708947 */ /* 0x004fea0003800000 */
.L_x_33:
[----:B------:R2:W-:Y:S01]  /*1f70*/  @P3 SYNCS.ARRIVE.TRANS64 RZ, [UR17], R2 ;  /* 0x00000002ffff39a7 */ /* 0x0005e20008000011 */
[----:B------:R-:W-:-:S04]  /*1f80*/  ULOP3.LUT UR5, UR25, 0x2, URZ, 0xfc, !UPT ;  /* 0x0000000219057892 */ /* 0x000fc8000f8efcff */
[----:B------:R-:W-:-:S09]  /*1f90*/  UISETP.NE.AND UP0, UPT, UR5, 0x2, UPT ;  /* 0x000000020500788c */ /* 0x000fd2000bf05270 */
[----:B------:R-:W-:Y:S05]  /*1fa0*/  BRA.U UP0, `(.L_x_35) ;  /* 0x0000000100047547 */ /* 0x000fea000b800000 */
[----:B------:R-:W-:Y:S05]  /*1fb0*/  BPT.TRAP 0x1 ;  /* 0x000000040000795c */ /* 0x000fea0000300000 */
.L_x_35:
[----:B------:R-:W-:Y:S04]  /*1fc0*/  BSSY.RECONVERGENT B0, `(.L_x_36) ;  /* 0x0000003000007945 */ /* 0x000fe80003800200 */
[----:B------:R-:W-:Y:S05]  /*1fd0*/  @!P2 BRA `(.L_x_37) ;  /* 0x000000000004a947 */ /* 0x000fea0003800000 */
[----:B------:R-:W-:Y:S05]  /*1fe0*/  BPT.TRAP 0x1 ;  /* 0x000000040000795c */ /* 0x000fea0000300000 */
.L_x_37:
[----:B------:R-:W-:Y:S05]  /*1ff0*/  BSYNC.RECONVERGENT B0 ;  /* 0x0000000000007941 */ /* 0x000fea0003800200 */
.L_x_36:
        /* <DEDUP_REMOVED lines=9> */
[----:B------:R-:W-:Y:S02]  /*2090*/  USHF.L.U32 UR19, UR7, 0x6, URZ ;  /* 0x0000000607137899 */ /* 0x000fe400080006ff */
[----:B------:R-:W-:Y:S01]  /*20a0*/  UIADD3 UR7, UPT, UPT, UR7, 0x1, URZ ;  /* 0x0000000107077890 */ /* 0x000fe2000fffe0ff */
[----:B-1----:R-:W-:Y:S01]  /*20b0*/  SHF.L.U32 R0, R12, 0x1f, RZ ;  /* 0x0000001f0c007819 */ /* 0x002fe200000006ff */
[----:B------:R-:W-:Y:S02]  /*20c0*/  UIADD3 UR22, UP1, UPT, UR26, 0x80, URZ ;  /* 0x000000801a167890 */ /* 0x000fe4000ff3e0ff */
[----:B------:R-:W-:Y:S01]  /*20d0*/  ULEA UR4, UR4, UR6, 0x1 ;  /* 0x0000000604047291 */ /* 0x000fe2000f8e08ff */
[----:B------:R3:W4:Y:S01]  /*20e0*/  SYNCS.PHASECHK.TRANS64.TRYWAIT P0, [UR8+0x38], R0 ;  /* 0x00003800ff0075a7 */ /* 0x0007220008001108 */
[----:B------:R-:W-:-:S02]  /*20f0*/  UIADD3.X UR15, UPT, UPT, URZ, UR27, URZ, UP0, !UPT ;  /* 0x0000001bff0f7290 */ /* 0x000fc400087fe4ff */
[----:B------:R-:W-:Y:S02]  /*2100*/  UISETP.NE.AND UP0, UPT, UR7, UR13, UPT ;  /* 0x0000000d0700728c */ /* 0x000fe4000bf05270 */
[----:B------:R-:W-:Y:S02]  /*2110*/  ULOP3.LUT UR17, UR17, 0xfefffff8, URZ, 0xc0, !UPT ;  /* 0xfefffff811117892 */ /* 0x000fe4000f8ec0ff */
[----:B------:R-:W-:Y:S02]  /*2120*/  UIADD3 UR16, UPT, UPT, UR16, 0x4300, URZ ;  /* 0x0000430010107890 */ /* 0x000fe4000fffe0ff */
[----:B------:R-:W-:Y:S02]  /*2130*/  UIADD3.X UR23, UPT, UPT, URZ, UR27, URZ, UP1, !UPT ;  /* 0x0000001bff177290 */ /* 0x000fe40008ffe4ff */
[----:B------:R-:W-:Y:S02]  /*2140*/  UIADD3 UR8, UPT, UPT, UR4, 0x12300, URZ ;  /* 0x0001230004087890 */ /* 0x000fe4000fffe0ff */
[----:B------:R-:W-:Y:S01]  /*2150*/  UPRMT UR4, URZ, 0x5410, UR21 ;  /* 0x00005410ff047896 */ /* 0x000fe20008000015 */
[----:B------:R-:W-:Y:S01]  /*2160*/  UMOV UR30, 0x0 ;  /* 0x00000000001e7882 */ /* 0x000fe20000000000 */
[----:B------:R-:W-:Y:S01]  /*2170*/  UMOV UR31, 0x10000000 ;  /* 0x10000000001f7882 */ /* 0x000fe20000000000 */
[----:B------:R-:W-:Y:S01]  /*2180*/  UMOV UR18, UR34 ;  /* 0x0000002200127c82 */ /* 0x000fe20008000000 */
[----:B------:R-:W-:Y:S01]  /*2190*/  UMOV UR20, UR36 ;  /* 0x0000002400147c82 */ /* 0x000fe20008000000 */
[----:B------:R-:W-:Y:S01]  /*21a0*/  UMOV UR12, UR36 ;  /* 0x00000024000c7c82 */ /* 0x000fe20008000000 */
[----:B------:R-:W-:Y:S01]  /*21b0*/  UMOV UR9, UR17 ;  /* 0x0000001100097c82 */ /* 0x000fe20008000000 */
[----:B------:R-:W-:Y:S01]  /*21c0*/  UMOV UR10, UR19 ;  /* 0x00000013000a7c82 */ /* 0x000fe20008000000 */
[----:B------:R-:W-:Y:S01]  /*21d0*/  UTMALDG.3D.2CTA [UR16], [UR22], desc[UR30] ;  /* 0x00001e10160075b4 */ /* 0x000fe20008211000 */
[----:B------:R1:W-:Y:S02]  /*21e0*/  UTMALDG.3D.MULTICAST.2CTA [UR8], [UR14], UR4, desc[UR30] ;  /* 0x00001e080e0073b4 */ /* 0x0003e40008211804 */
[----:B-1----:R-:W-:Y:S01]  /*21f0*/  UMOV UR4, UR5 ;  /* 0x0000000500047c82 */ /* 0x002fe20008000000 */
[----:B---3--:R-:W-:Y:S05]  /*2200*/  BRA.U UP0, `(.L_x_38) ;  /* 0xfffffffd00407547 */ /* 0x008fea000b83ffff */
.L_x_32:
[C---:B------:R-:W-:Y:S01]  /*2210*/  LEA R3, R11.reuse, UR6, 0x3 ;  /* 0x000000060b037c11 */ /* 0x040fe2000f8e18ff */
[----:B------:R-:W-:Y:S01]  /*2220*/  NOP ;  /* 0x0000000000007918 */ /* 0x000fe20000000000 */
[----:B-1----:R-:W-:Y:S02]  /*2230*/  SHF.L.U32 R0, R10, 0x1f, RZ ;  /* 0x0000001f0a007819 */ /* 0x002fe400000006ff */
[----:B------:R-:W-:Y:S02]  /*2240*/  LEA R4, R11, UR6, 0x4 ;  /* 0x000000060b047c11 */ /* 0x000fe4000f8e20ff */
[----:B--2-4-:R-:W1:Y:S02]  /*2250*/  SYNCS.PHASECHK.TRANS64.TRYWAIT P0, [R3+URZ+0xc0], R0 ;  /* 0x0000c000030075a7 */ /* 0x014e6400080011ff */
[----:B-1----:R-:W-:Y:S05]  /*2260*/  @!P0 BRA `(.L_x_39) ;  /* 0x0000006c00c88947 */ /* 0x002fea0003800000 */
.L_x_155:
[----:B------:R-:W2:Y:S01]  /*2270*/  LDS.128 R4, [R4+0x150] ;  /* 0x0001500004047984 */ /* 0x000ea20000000c00 */
[----:B------:R-:W-:Y:S01]  /*2280*/  UISETP.GE.AND UP0, UPT, UR45, 0x1, UPT ;  /* 0x000000012d00788c */ /* 0x000fe2000bf06270 */
[----:B------:R-:W-:Y:S01]  /*2290*/  @!PT LDS RZ, [RZ] ;  /* 0x00000000fffff984 */ /* 0x000fe20000000800 */
[----:B------:R-:W-:Y:S01]  /*22a0*/  @!PT LDS RZ, [RZ] ;  /* 0x00000000fffff984 */ /* 0x000fe20000000800 */
[----:B------:R-:W-:Y:S01]  /*22b0*/  @!PT LDS RZ, [RZ] ;  /* 0x00000000fffff984 */ /* 0x000fe20000000800 */
[----:B------:R-:W-:Y:S01]  /*22c0*/  @!PT LDS RZ, [RZ] ;  /* 0x00000000fffff984 */ /* 0x000fe20000000800 */
[----:B------:R3:W-:Y:S06]  /*22d0*/  MEMBAR.ALL.CTA ;  /* 0x0000000000007992 */ /* 0x0007ec0000008000 */
[----:B---3--:R-:W3:Y:S01]  /*22e0*/  FENCE.VIEW.ASYNC.S ;  /* 0x00000000000073c6 */ /* 0x008ee20000000000 */
[----:B--2---:R-:W-:-:S13]  /*22f0*/  LOP3.LUT P0, RZ, R6, 0x1, RZ, 0xc0, !PT ;  /* 0x0000000106ff7812 */ /* 0x004fda000780c0ff */
[----:B---3--:R-:W-:Y:S01]  /*2300*/  VOTEU.ANY UP1, P0 ;  /* 0x0000000000ff7886 */ /* 0x008fe20000020100 */
[----:B------:R-:W-:-:S13]  /*2310*/  PLOP3.LUT P0, PT, PT, PT, UP1, 0x80, 0x8 ;  /* 0x000000000008781c */ /* 0x000fda0003f0f018 */
[----:B-1----:R-:W-:Y:S02]  /*2320*/  @P0 LOP3.LUT R0, R5, 0xffff, RZ, 0xc0, !PT ;  /* 0x0000ffff05000812 */ /* 0x002fe400078ec0ff */
[----:B------:R-:W-:Y:S02]  /*2330*/  @P0 MOV R2, R4 ;  /* 0x0000000400020202 */ /* 0x000fe40000000f00 */
[----:B------:R-:W-:Y:S01]  /*2340*/  @P0 R2UR UR7, R0 ;  /* 0x00000000000702ca */ /* 0x000fe200000e0000 */
[----:B------:R-:W-:Y:S01]  /*2350*/  VIADD R0, R3, 0xd0 ;  /* 0x000000d003007836 */ /* 0x000fe20000000000 */
[----:B------:R-:W-:Y:S02]  /*2360*/  @P0 SHF.R.U32.HI R4, RZ, 0x10, R5 ;  /* 0x00000010ff040819 */ /* 0x000fe40000011605 */
[----:B------:R-:W-:Y:S02]  /*2370*/  @P0 R2UR UR8, R2 ;  /* 0x00000000020802ca */ /* 0x000fe400000e0000 */
[----:B------:R-:W-:-:S02]  /*2380*/  PRMT R0, RZ, 0x654, R0 ;  /* 0x00000654ff007816 */ /* 0x000fc40000000000 */
[----:B------:R-:W-:Y:S02]  /*2390*/  @P0 R2UR UR4, R4 ;  /* 0x00000000040402ca */ /* 0x000fe400000e0000 */
[----:B------:R1:W-:Y:S03]  /*23a0*/  SYNCS.ARRIVE.TRANS64.RED.A1T0 RZ, [R0+URZ], RZ ;  /* 0x000000ff00ff79a7 */ /* 0x0003e600081004ff */
[----:B------:R-:W-:-:S04]  /*23b0*/  @UP1 UMOV UR29, UR7 ;  /* 0x00000007001d1c82 */ /* 0x000fc80008000000 */
[----:B------:R-:W-:-:S04]  /*23c0*/  @UP1 UMOV UR37, UR8 ;  /* 0x0000000800251c82 */ /* 0x000fc80008000000 */
[----:B------:R-:W-:Y:S01]  /*23d0*/  @UP1 UMOV UR36, UR4 ;  /* 0x0000000400241c82 */ /* 0x000fe20008000000 */
[----:B------:R-:W-:Y:S05]  /*23e0*/  BRA.U !UP0, `(.L_x_40) ;  /* 0x0000000108d47547 */ /* 0x000fea000b800000 */
[----:B------:R-:W2:Y:S01]  /*23f0*/  LDCU.128 UR12, c[0x0][0xb10] ;  /* 0x00016200ff0c77ac */ /* 0x000ea20008000c00 */
[----:B------:R-:W3:Y:S01]  /*2400*/  LDCU UR30, c[0x0][0xb20] ;  /* 0x00016400ff1e77ac */ /* 0x000ee20008000800 */
[----:B------:R-:W4:Y:S01]  /*2410*/  LDCU UR20, c[0x0][0xb0c] ;  /* 0x00016180ff1477ac */ /* 0x000f220008000800 */
[----:B------:R-:W1:Y:S01]  /*2420*/  LDCU.64 UR10, c[0x0][0xb28] ;  /* 0x00016500ff0a77ac */ /* 0x000e620008000a00 */
[----:B------:R-:W-:Y:S02]  /*2430*/  UISETP.NE.AND UP3, UPT, UR45, 0x1, UPT ;  /* 0x000000012d00788c */ /* 0x000fe4000bf65270 */
[----:B--2---:R-:W-:Y:S02]  /*2440*/  UIMAD.WIDE.U32 UR16, UR38, UR15, URZ ;  /* 0x0000000f261072a5 */ /* 0x004fe4000f8e00ff */
[----:B------:R-:W-:Y:S02]  /*2450*/  UIMAD.WIDE.U32 UR8, UR39, UR12, URZ ;  /* 0x0000000c270872a5 */ /* 0x000fe4000f8e00ff */
[----:B------:R-:W-:-:S02]  /*2460*/  UISETP.NE.AND UP0, UPT, UR14, 0x1, UPT ;  /* 0x000000010e00788c */ /* 0x000fc4000bf05270 */
[----:B------:R-:W-:Y:S01]  /*2470*/  UIMAD.WIDE.U32 UR22, UR29, UR15, URZ ;  /* 0x0000000f1d1672a5 */ /* 0x000fe2000f8e00ff */
[----:B------:R-:W-:Y:S02]  /*2480*/  UMOV UR16, UR17 ;  /* 0x0000001100107c82 */ /* 0x000fe40008000000 */
[----:B------:R-:W-:Y:S01]  /*2490*/  UMOV UR8, UR9 ;  /* 0x0000000900087c82 */ /* 0x000fe20008000000 */
[----:B---3--:R-:W-:Y:S02]  /*24a0*/  USHF.R.U32.HI UR16, URZ, UR30, UR16 ;  /* 0x0000001eff107299 */ /* 0x008fe40008011610 */
[----:B----4-:R-:W-:Y:S02]  /*24b0*/  UISETP.NE.AND UP2, UPT, UR20, 0x1, UPT ;  /* 0x000000011400788c */ /* 0x010fe4000bf45270 */
[----:B------:R-:W-:Y:S02]  /*24c0*/  USHF.R.U32.HI UR8, URZ, UR13, UR8 ;  /* 0x0000000dff087299 */ /* 0x000fe40008011608 */
[----:B------:R-:W-:-:S02]  /*24d0*/  USEL UR7, UR38, UR16, !UP0 ;  /* 0x0000001026077287 */ /* 0x000fc4000c000000 */
[----:B------:R-:W-:Y:S02]  /*24e0*/  USEL UR8, UR39, UR8, !UP2 ;  /* 0x0000000827087287 */ /* 0x000fe4000d000000 */
[----:B-1----:R-:W-:Y:S01]  /*24f0*/  UIMAD.WIDE.U32 UR16, UR7, UR10, URZ ;  /* 0x0000000a071072a5 */ /* 0x002fe2000f8e00ff */
[----:B------:R-:W-:Y:S01]  /*2500*/  UMOV UR4, UR23 ;  /* 0x0000001700047c82 */ /* 0x000fe20008000000 */
[----:B------:R-:W-:Y:S02]  /*2510*/  UIMAD.WIDE.U32 UR18, UR37, UR12, URZ ;  /* 0x0000000c251272a5 */ /* 0x000fe4000f8e00ff */
[----:B------:R-:W-:-:S03]  /*2520*/  UIMAD.WIDE.U32 UR22, UR8, UR10, URZ ;  /* 0x0000000a081672a5 */ /* 0x000fc6000f8e00ff */
[----:B------:R-:W-:Y:S01]  /*2530*/  UMOV UR16, UR17 ;  /* 0x0000001100107c82 */ /* 0x000fe20008000000 */
[----:B------:R-:W-:Y:S02]  /*2540*/  USHF.R.U32.HI UR4, URZ, UR30, UR4 ;  /* 0x0000001eff047299 */ /* 0x000fe40008011604 */
[----:B------:R-:W-:Y:S01]  /*2550*/  @UP3 USHF.R.U32.HI UR7, URZ, UR11, UR16 ;  /* 0x0000000bff073299 */ /* 0x000fe20008011610 */
[----:B------:R-:W-:Y:S01]  /*2560*/  UMOV UR18, UR19 ;  /* 0x0000001300127c82 */ /* 0x000fe20008000000 */
[----:B------:R-:W-:Y:S01]  /*2570*/  UMOV UR22, UR23 ;  /* 0x0000001700167c82 */ /* 0x000fe20008000000 */
[----:B------:R-:W-:Y:S02]  /*2580*/  USHF.R.U32.HI UR13, URZ, UR13, UR18 ;  /* 0x0000000dff0d7299 */ /* 0x000fe40008011612 */
[----:B------:R-:W-:Y:S02]  /*2590*/  USEL UR4, UR29, UR4, !UP0 ;  /* 0x000000041d047287 */ /* 0x000fe4000c000000 */
[----:B------:R-:W-:-:S02]  /*25a0*/  @UP3 USHF.R.U32.HI UR8, URZ, UR11, UR22 ;  /* 0x0000000bff083299 */ /* 0x000fc40008011616 */
[----:B------:R-:W-:Y:S02]  /*25b0*/  UIMAD UR9, UR45, UR7, URZ ;  /* 0x000000072d0972a4 */ /* 0x000fe4000f8e02ff */
[----:B------:R-:W-:Y:S02]  /*25c0*/  USEL UR7, UR37, UR13, !UP2 ;  /* 0x0000000d25077287 */ /* 0x000fe4000d000000 */
[----:B------:R-:W-:Y:S02]  /*25d0*/  UIMAD UR12, UR45, UR8, URZ ;  /* 0x000000082d0c72a4 */ /* 0x000fe4000f8e02ff */
[----:B------:R-:W-:Y:S02]  /*25e0*/  UISETP.GE.AND UP0, UPT, UR4, UR9, UPT ;  /* 0x000000090400728c */ /* 0x000fe4000bf06270 */
[----:B------:R-:W-:Y:S02]  /*25f0*/  UIMAD.WIDE.U32 UR16, UR4, UR10, URZ ;  /* 0x0000000a041072a5 */ /* 0x000fe4000f8e00ff */
[----:B------:R-:W-:-:S02]  /*2600*/  UISETP.GE.OR UP0, UPT, UR7, UR12, UP0 ;  /* 0x0000000c0700728c */ /* 0x000fc40008706670 */
        /* <DEDUP_REMOVED lines=19> */
.L_x_40:
[----:B------:R-:W2:Y:S02]  /*2740*/  LDCU UR4, c[0x0][0xb30] ;  /* 0x00016600ff0477ac */ /* 0x000ea40008000800 */
[----:B--2---:R-:W-:-:S09]  /*2750*/  UISETP.NE.AND UP0, UPT, UR4, 0x1, UPT ;  /* 0x000000010400788c */ /* 0x004fd2000bf05270 */
[----:B------:R-:W-:Y:S05]  /*2760*/  BRA.U UP0, `(.L_x_41) ;  /* 0x0000000100447547 */ /* 0x000fea000b800000 */
[----:B------:R-:W2:Y:S01]  /*2770*/  LDCU.128 UR12, c[0x0][0xb10] ;  /* 0x00016200ff0c77ac */ /* 0x000ea20008000c00 */
[----:B------:R-:W3:Y:S01]  /*2780*/  LDCU UR16, c[0x0][0xb0c] ;  /* 0x00016180ff1077ac */ /* 0x000ee20008000800 */
[----:B------:R-:W4:Y:S01]  /*2790*/  LDCU UR17, c[0x0][0xb20] ;  /* 0x00016400ff1177ac */ /* 0x000f220008000800 */
[----:B--2---:R-:W-:Y:S02]  /*27a0*/  UIMAD.WIDE.U32 UR10, UR37, UR12, URZ ;  /* 0x0000000c250a72a5 */ /* 0x004fe4000f8e00ff */
[----:B------:R-:W-:Y:S02]  /*27b0*/  UIMAD.WIDE.U32 UR8, UR29, UR15, URZ ;  /* 0x0000000f1d0872a5 */ /* 0x000fe4000f8e00ff */
[----:B---3--:R-:W-:Y:S02]  /*27c0*/  UISETP.NE.AND UP2, UPT, UR16, 0x1, UPT ;  /* 0x000000011000788c */ /* 0x008fe4000bf45270 */
[----:B------:R-:W-:Y:S01]  /*27d0*/  UISETP.NE.AND UP0, UPT, UR14, 0x1, UPT ;  /* 0x000000010e00788c */ /* 0x000fe2000bf05270 */
[----:B------:R-:W-:-:S02]  /*27e0*/  UMOV UR7, UR11 ;  /* 0x0000000b00077c82 */ /* 0x000fc40008000000 */
[----:B------:R-:W-:Y:S01]  /*27f0*/  UMOV UR4, UR9 ;  /* 0x0000000900047c82 */ /* 0x000fe20008000000 */
[----:B------:R-:W-:Y:S02]  /*2800*/  USHF.R.U32.HI UR7, URZ, UR13, UR7 ;  /* 0x0000000dff077299 */ /* 0x000fe40008011607 */
[----:B----4-:R-:W-:Y:S02]  /*2810*/  USHF.R.U32.HI UR4, URZ, UR17, UR4 ;  /* 0x00000011ff047299 */ /* 0x010fe40008011604 */
[----:B------:R-:W-:Y:S02]  /*2820*/  USEL UR7, UR37, UR7, !UP2 ;  /* 0x0000000725077287 */ /* 0x000fe4000d000000 */
[----:B------:R-:W-:-:S04]  /*2830*/  USEL UR4, UR29, UR4, !UP0 ;  /* 0x000000041d047287 */ /* 0x000fc8000c000000 */
[----:B------:R-:W-:Y:S02]  /*2840*/  UIADD3 UR8, UPT, UPT, UR7, -UR4, URZ ;  /* 0x8000000407087290 */ /* 0x000fe4000fffe0ff */
[----:B------:R-:W-:Y:S02]  /*2850*/  UIADD3 UR4, UPT, UPT, -UR7, UR4, URZ ;  /* 0x0000000407047290 */ /* 0x000fe4000fffe1ff */
[----:B------:R-:W-:Y:S02]  /*2860*/  UIMAD UR29, UR8, UR14, UR29 ;  /* 0x0000000e081d72a4 */ /* 0x000fe4000f8e021d */
[----:B------:R-:W-:-:S12]  /*2870*/  UIMAD UR37, UR4, UR16, UR37 ;  /* 0x00000010042572a4 */ /* 0x000fd8000f8e0225 */
.L_x_41:
[----:B------:R-:W-:Y:S01]  /*2880*/  VIADD R11, R11, 0x1 ;  /* 0x000000010b0b7836 */ /* 0x000fe20000000000 */
[----:B------:R-:W-:Y:S01]  /*2890*/  R2UR UR4, R50 ;  /* 0x00000000320472ca */ /* 0x000fe200000e0000 */
[----:B------:R-:W-:Y:S01]  /*28a0*/  UIADD3 UR31, UPT, UPT, UR37, UR63, URZ ;  /* 0x0000003f251f7290 */ /* 0x000fe2000fffe0ff */
[----:B------:R-:W-:Y:S02]  /*28b0*/  PLOP3.LUT P1, PT, PT, PT, PT, 0x80, 0x8 ;  /* 0x000000000008781c */ /* 0x000fe40003f2f070 */
[----:B------:R-:W-:-:S04]  /*28c0*/  ISETP.NE.AND P0, PT, R11, 0x2, PT ;  /* 0x000000020b00780c */ /* 0x000fc80003f05270 */
[----:B-1----:R-:W-:Y:S02]  /*28d0*/  SEL R0, RZ, 0x1, P0 ;  /* 0x00000001ff007807 */ /* 0x002fe40000000000 */
[----:B------:R-:W-:Y:S02]  /*28e0*/  SEL R11, R11, RZ, P0 ;  /* 0x000000ff0b0b7207 */ /* 0x000fe40000000000 */
[----:B------:R-:W-:Y:S01]  /*28f0*/  LOP3.LUT R10, R10, R0, RZ, 0x3c, !PT ;  /* 0x000000000a0a7212 */ /* 0x000fe200078e3cff */
[----:B------:R-:W-:Y:S01]  /*2900*/  UIADD3 UR30, UPT, UPT, UR29, UR4, URZ ;  /* 0x000000041d1e7290 */ /* 0x000fe2000fffe0ff */
[----:B------:R-:W-:Y:S11]  /*2910*/  BRA.U UP1, `(.L_x_42) ;  /* 0xfffffff101247547 */ /* 0x000ff6000b83ffff */
[----:B------:R-:W-:Y:S01]  /*2920*/  UIADD3 UR7, UPT, UPT, UR6, 0x38, URZ ;  /* 0x0000003806077890 */ /* 0x000fe2000fffe0ff */
[----:B------:R-:W-:-:S03]  /*2930*/  SHF.L.U32 R2, R12, 0x1f, RZ ;  /* 0x0000001f0c027819 */ /* 0x000fc600000006ff */
[----:B------:R-:W-:-:S09]  /*2940*/  ULEA UR4, UR5, UR7, 0x3 ;  /* 0x0000000705047291 */ /* 0x000fd2000f8e18ff */
[----:B------:R-:W1:Y:S02]  /*2950*/  SYNCS.PHASECHK.TRANS64.TRYWAIT P0, [UR4], R2 ;  /* 0x00000002ff0075a7 */ /* 0x000e640008001104 */
[----:B-1----:R-:W-:Y:S05]  /*2960*/  @!P0 BRA `(.L_x_43) ;  /* 0x00000068001c8947 */ /* 0x002fea0003800000 */
.L_x_157:
[----:B------:R-:W-:-:S04]  /*2970*/  UIADD3 UR4, UPT, UPT, UR5, 0x1, URZ ;  /* 0x0000000105047890 */ /* 0x000fc8000fffe0ff */
[----:B------:R-:W-:-:S04]  /*2980*/  UISETP.NE.AND UP0, UPT, UR4, 0x7, UPT ;  /* 0x000000070400788c */ /* 0x000fc8000bf05270 */
[----:B------:R-:W-:Y:S02]  /*2990*/  USEL UR6, URZ, 0x1, UP0 ;  /* 0x00000001ff067887 */ /* 0x000fe40008000000 */
[----:B------:R-:W-:-:S04]  /*29a0*/  USEL UR4, UR4, URZ, UP0 ;  /* 0x000000ff04047287 */ /* 0x000fc80008000000 */
[----:B------:R-:W-:Y:S01]  /*29b0*/  ULEA UR5, UR4, UR7, 0x3 ;  /* 0x0000000704057291 */ /* 0x000fe2000f8e18ff */
[----:B-1----:R-:W-:-:S04]  /*29c0*/  LOP3.LUT R2, R12, UR6, RZ, 0x3c, !PT ;  /* 0x000000060c027c12 */ /* 0x002fc8000f8e3cff */
[----:B------:R-:W-:-:S04]  /*29d0*/  SHF.L.U32 R3, R2, 0x1f, RZ ;  /* 0x0000001f02037819 */ /* 0x000fc800000006ff */
[----:B------:R-:W1:Y:S02]  /*29e0*/  SYNCS.PHASECHK.TRANS64.TRYWAIT P0, [UR5], R3 ;  /* 0x00000003ff0075a7 */ /* 0x000e640008001105 */
[----:B-1----:R-:W-:Y:S05]  /*29f0*/  @!P0 BRA `(.L_x_44) ;  /* 0x0000006800108947 */ /* 0x002fea0003800000 */
.L_x_159:
[----:B------:R-:W-:-:S04]  /*2a00*/  UIADD3 UR4, UPT, UPT, UR4, 0x1, URZ ;  /* 0x0000000104047890 */ /* 0x000fc8000fffe0ff */
[----:B------:R-:W-:-:S04]  /*2a10*/  UISETP.NE.AND UP0, UPT, UR4, 0x7, UPT ;  /* 0x000000070400788c */ /* 0x000fc8000bf05270 */
[----:B------:R-:W-:Y:S02]  /*2a20*/  USEL UR6, URZ, 0x1, UP0 ;  /* 0x00000001ff067887 */ /* 0x000fe40008000000 */
[----:B------:R-:W-:-:S04]  /*2a30*/  USEL UR4, UR4, URZ, UP0 ;  /* 0x000000ff04047287 */ /* 0x000fc80008000000 */
[----:B------:R-:W-:Y:S01]  /*2a40*/  ULEA UR5, UR4, UR7, 0x3 ;  /* 0x0000000704057291 */ /* 0x000fe2000f8e18ff */
[----:B------:R-:W-:-:S04]  /*2a50*/  LOP3.LUT R2, R2, UR6, RZ, 0x3c, !PT ;  /* 0x0000000602027c12 */ /* 0x000fc8000f8e3cff */
[----:B-1----:R-:W-:-:S04]  /*2a60*/  SHF.L.U32 R3, R2, 0x1f, RZ ;  /* 0x0000001f02037819 */ /* 0x002fc800000006ff */
[----:B------:R-:W1:Y:S02]  /*2a70*/  SYNCS.PHASECHK.TRANS64.TRYWAIT P0, [UR5], R3 ;  /* 0x00000003ff0075a7 */ /* 0x000e640008001105 */
[----:B-1----:R-:W-:Y:S05]  /*2a80*/  @!P0 BRA `(.L_x_45) ;  /* 0x0000006800048947 */ /* 0x002fea0003800000 */
.L_x_161:
        /* <DEDUP_REMOVED lines=9> */
.L_x_163:
        /* <DEDUP_REMOVED lines=9> */
.L_x_165:
        /* <DEDUP_REMOVED lines=9> */
.L_x_167:
[----:B------:R-:W-:-:S04]  /*2c40*/  UIADD3 UR4, UPT, UPT, UR4, 0x1, URZ ;  /* 0x0000000104047890 */ /* 0x000fc8000fffe0ff */
[----:B------:R-:W-:-:S04]  /*2c50*/  UISETP.NE.AND UP0, UPT, UR4, 0x7, UPT ;  /* 0x000000070400788c */ /* 0x000fc8000bf05270 */
[----:B------:R-:W-:Y:S02]  /*2c60*/  USEL UR5, URZ, 0x1, UP0 ;  /* 0x00000001ff057887 */ /* 0x000fe40008000000 */
[----:B------:R-:W-:-:S04]  /*2c70*/  USEL UR4, UR4, URZ, UP0 ;  /* 0x000000ff04047287 */ /* 0x000fc80008000000 */
[----:B------:R-:W-:Y:S01]  /*2c80*/  ULEA UR4, UR4, UR7, 0x3 ;  /* 0x0000000704047291 */ /* 0x000fe2000f8e18ff */
[----:B------:R-:W-:-:S04]  /*2c90*/  LOP3.LUT R2, R2, UR5, RZ, 0x3c, !PT ;  /* 0x0000000502027c12 */ /* 0x000fc8000f8e3cff */
[----:B------:R-:W-:Y:S01]  /*2ca0*/  SHF.L.U32 R2, R2, 0x1f, RZ ;  /* 0x0000001f02027819 */ /* 0x000fe200000006ff */
[----:B-1----:R-:W-:-:S07]  /*2cb0*/  IMAD.U32 R0, RZ, RZ, UR4 ;  /* 0x00000004ff007e24 */ /* 0x002fce000f8e00ff */
.L_x_49:
[----:B-1----:R1:W2:Y:S02]  /*2cc0*/  SYNCS.PHASECHK.TRANS64.TRYWAIT P0, [R0+URZ], R2 ;  /* 0x00000002000075a7 */ /* 0x0022a400080011ff */
[----:B--2---:R-:W-:Y:S05]  /*2cd0*/  @!P0 NANOSLEEP.SYNCS 0x989680 ;  /* 0x009896800000895d */ /* 0x004fea0003900000 */
[----:B------:R-:W2:Y:S02]  /*2ce0*/  @!P0 SYNCS.PHASECHK.TRANS64 P0, [R0+URZ], R2 ;  /* 0x00000002000085a7 */ /* 0x000ea400080010ff */
[----:B--2---:R-:W-:Y:S05]  /*2cf0*/  @P0 EXIT ;  /* 0x000000000000094d */ /* 0x004fea0003800000 */
[----:B------:R-:W-:Y:S05]  /*2d00*/  BRA `(.L_x_49) ;  /* 0xfffffffc00ec7947 */ /* 0x000fea000383ffff */
.L_x_22:
[----:B------:R-:W-:-:S04]  /*2d10*/  UISETP.NE.AND UP0, UPT, UR47, URZ, UPT ;  /* 0x000000ff2f00728c */ /* 0x000fc8000bf05270 */
[----:B------:R-:W-:-:S09]  /*2d20*/  UISETP.NE.OR UP0, UPT, UR18, 0x1, UP0 ;  /* 0x000000011200788c */ /* 0x000fd20008705670 */
[----:B------:R-:W-:Y:S05]  /*2d30*/  BRA.U UP0, `(.L_x_50) ;  /* 0x0000000500487547 */ /* 0x000fea000b800000 */
[----:B------:R-:W-:Y:S01]  /*2d40*/  ISETP.GE.U32.AND P2, PT, R0, 0x4, PT ;  /* 0x000000040000780c */ /* 0x000fe20003f46070 */
[----:B------:R-:W-:Y:S01]  /*2d50*/  IMAD.MOV.U32 R12, RZ, RZ, 0x1 ;  /* 0x00000001ff0c7424 */ /* 0x000fe200078e00ff */
[----:B------:R-:W-:Y:S02]  /*2d60*/  CS2R R10, SRZ ;  /* 0x00000000000a7805 */ /* 0x000fe4000001ff00 */
[----:B------:R-:W-:Y:S01]  /*2d70*/  CS2R R8, SRZ ;  /* 0x0000000000087805 */ /* 0x000fe2000001ff00 */
[----:B------:R-:W-:Y:S01]  /*2d80*/  UMOV UR6, 0x400 ;  /* 0x0000040000067882 */ /* 0x000fe20000000000 */
[----:B------:R-:W-:Y:S01]  /*2d90*/  UMOV UR5, URZ ;  /* 0x000000ff00057c82 */ /* 0x000fe20008000000 */
[----:B------:R-:W-:-:S12]  /*2da0*/  ULEA UR6, UR47, UR6, 0x18 ;  /* 0x000000062f067291 */ /* 0x000fd8000f8ec0ff */
.L_x_54:
[----:B------:R-:W-:Y:S02]  /*2db0*/  LEA R2, R8, UR6, 0x3 ;  /* 0x0000000608027c11 */ /* 0x000fe4000f8e18ff */
[----:B------:R-:W-:-:S03]  /*2dc0*/  SHF.L.U32 R4, R9, 0x1f, RZ ;  /* 0x0000001f09047819 */ /* 0x000fc600000006ff */
[----:B------:R-:W-:Y:S01]  /*2dd0*/  VIADD R5, R2, 0x130 ;  /* 0x0000013002057836 */ /* 0x000fe20000000000 */
[----:B------:R-:W2:Y:S02]  /*2de0*/  SYNCS.PHASECHK.TRANS64.TRYWAIT P0, [R2+URZ+0x120], R4 ;  /* 0x00012004020075a7 */ /* 0x000ea400080011ff */
[----:B--2---:R-:W-:Y:S05]  /*2df0*/  @!P0 BRA `(.L_x_51) ;  /* 0x0000006400888947 */ /* 0x004fea0003800000 */
.L_x_168:
[----:B------:R-:W-:Y:S01]  /*2e00*/  ULEA UR4, UR5, UR6, 0x3 ;  /* 0x0000000605047291 */ /* 0x000fe2000f8e18ff */
[----:B--2---:R-:W-:Y:S01]  /*2e10*/  PRMT R2, RZ, 0x654, R5 ;  /* 0x00000654ff027816 */ /* 0x004fe20000000005 */
[----:B------:R-:W-:Y:S01]  /*2e20*/  @!P2 IMAD.MOV.U32 R4, RZ, RZ, 0x10 ;  /* 0x00000010ff04a424 */ /* 0x000fe200078e00ff */
[----:B------:R-:W-:Y:S01]  /*2e30*/  SHF.L.U32 R5, R12, 0x1f, RZ ;  /* 0x0000001f0c057819 */ /* 0x000fe200000006ff */
[----:B------:R-:W-:Y:S01]  /*2e40*/  UIADD3 UR7, UPT, UPT, UR4, 0xc0, URZ ;  /* 0x000000c004077890 */ /* 0x000fe2000fffe0ff */
[----:B------:R2:W-:Y:S05]  /*2e50*/  SYNCS.ARRIVE.TRANS64.RED.A1T0 RZ, [R2+URZ], RZ ;  /* 0x000000ff02ff79a7 */ /* 0x0005ea00081004ff */
[----:B------:R-:W-:Y:S01]  /*2e60*/  IMAD.U32 R6, RZ, RZ, UR7 ;  /* 0x00000007ff067e24 */ /* 0x000fe2000f8e00ff */
[----:B------:R-:W3:Y:S04]  /*2e70*/  SYNCS.PHASECHK.TRANS64.TRYWAIT P0, [UR4+0xd0], R5 ;  /* 0x0000d005ff0075a7 */ /* 0x000ee80008001104 */
[----:B------:R-:W-:Y:S01]  /*2e80*/  PRMT R6, R0, 0x654, R6 ;  /* 0x0000065400067816 */ /* 0x000fe20000000006 */
[----:B--23--:R-:W-:Y:S06]  /*2e90*/  @!P0 BRA `(.L_x_52) ;  /* 0x0000006400748947 */ /* 0x00cfec0003800000 */
.L_x_170:
[----:B------:R-:W-:Y:S01]  /*2ea0*/  ULEA UR8, UR5, UR6, 0x4 ;  /* 0x0000000605087291 */ /* 0x000fe2000f8e20ff */
[----:B------:R-:W-:Y:S01]  /*2eb0*/  SEL R3, R6, R3, !P2 ;  /* 0x0000000306037207 */ /* 0x000fe20005000000 */
[----:B------:R-:W-:Y:S01]  /*2ec0*/  UIADD3 UR9, UPT, UPT, UR4, 0xc0, URZ ;  /* 0x000000c004097890 */ /* 0x000fe2000fffe0ff */
[----:B--2---:R-:W-:Y:S01]  /*2ed0*/  LEA R2, R11, UR6, 0x3 ;  /* 0x000000060b027c11 */ /* 0x004fe2000f8e18ff */
[----:B------:R-:W-:Y:S01]  /*2ee0*/  UIADD3 UR8, UPT, UPT, UR8, 0x150, URZ ;  /* 0x0000015008087890 */ /* 0x000fe2000fffe0ff */
[----:B------:R2:W-:Y:S01]  /*2ef0*/  @!P2 SYNCS.ARRIVE.TRANS64.RED RZ, [R3+URZ], R4 ;  /* 0x0000000403ffa9a7 */ /* 0x0005e200080004ff */
[----:B------:R-:W-:Y:S01]  /*2f00*/  UIADD3 UR4, UPT, UPT, UR5, 0x1, URZ ;  /* 0x0000000105047890 */ /* 0x000fe2000fffe0ff */
[----:B------:R-:W-:-:S03]  /*2f10*/  VIADD R8, R8, 0x1 ;  /* 0x0000000108087836 */ /* 0x000fc60000000000 */
[----:B------:R-:W-:Y:S02]  /*2f20*/  UISETP.NE.AND UP0, UPT, UR4, 0x2, UPT ;  /* 0x000000020400788c */ /* 0x000fe4000bf05270 */
[----:B------:R-:W-:Y:S01]  /*2f30*/  ISETP.NE.AND P0, PT, R8, 0x2, PT ;  /* 0x000000020800780c */ /* 0x000fe20003f05270 */
[----:B------:R-:W-:Y:S06]  /*2f40*/  UGETNEXTWORKID.BROADCAST [UR8], [UR9] ;  /* 0x00000000080073ca */ /* 0x000fec0008000100 */
[----:B------:R-:W-:Y:S02]  /*2f50*/  USEL UR7, URZ, 0x1, UP0 ;  /* 0x00000001ff077887 */ /* 0x000fe40008000000 */
[----:B------:R-:W-:-:S04]  /*2f60*/  USEL UR5, UR4, URZ, UP0 ;  /* 0x000000ff04057287 */ /* 0x000fc80008000000 */
[----:B------:R-:W-:Y:S02]  /*2f70*/  LOP3.LUT R12, R12, UR7, RZ, 0x3c, !PT ;  /* 0x000000070c0c7c12 */ /* 0x000fe4000f8e3cff */
[----:B--2---:R-:W-:-:S04]  /*2f80*/  SHF.L.U32 R4, R10, 0x1f, RZ ;  /* 0x0000001f0a047819 */ /* 0x004fc800000006ff */
[----:B------:R-:W2:Y:S02]  /*2f90*/  SYNCS.PHASECHK.TRANS64.TRYWAIT P1, [R2+URZ+0xc0], R4 ;  /* 0x0000c004020075a7 */ /* 0x000ea400080211ff */
[----:B--2---:R-:W-:Y:S05]  /*2fa0*/  @!P1 BRA `(.L_x_53) ;  /* 0x0000006400489947 */ /* 0x004fea0003800000 */
.L_x_171:
[C---:B--2---:R-:W-:Y:S01]  /*2fb0*/  LEA R4, R11.reuse, UR6, 0x4 ;  /* 0x000000060b047c11 */ /* 0x044fe2000f8e20ff */
[----:B------:R-:W-:Y:S01]  /*2fc0*/  VIADD R2, R2, 0xd0 ;  /* 0x000000d002027836 */ /* 0x000fe20000000000 */
[----:B------:R-:W-:Y:S01]  /*2fd0*/  SEL R8, R8, RZ, P0 ;  /* 0x000000ff08087207 */ /* 0x000fe20000000000 */
[----:B------:R-:W-:-:S03]  /*2fe0*/  VIADD R11, R11, 0x1 ;  /* 0x000000010b0b7836 */ /* 0x000fc60000000000 */
[----:B------:R-:W2:Y:S01]  /*2ff0*/  LDS.128 R4, [R4+0x150] ;  /* 0x0001500004047984 */ /* 0x000ea20000000c00 */
[----:B------:R-:W-:Y:S02]  /*3000*/  PRMT R2, RZ, 0x654, R2 ;  /* 0x00000654ff027816 */ /* 0x000fe40000000002 */
[C---:B------:R-:W-:Y:S01]  /*3010*/  ISETP.NE.AND P1, PT, R11.reuse, 0x2, PT ;  /* 0x000000020b00780c */ /* 0x040fe20003f25270 */
[----:B------:R-:W-:Y:S01]  /*3020*/  @!PT LDS RZ, [RZ] ;  /* 0x00000000fffff984 */ /* 0x000fe20000000800 */
[----:B------:R-:W-:Y:S01]  /*3030*/  @!PT LDS RZ, [RZ] ;  /* 0x00000000fffff984 */ /* 0x000fe20000000800 */
[----:B------:R-:W-:Y:S01]  /*3040*/  @!PT LDS RZ, [RZ] ;  /* 0x00000000fffff984 */ /* 0x000fe20000000800 */
[----:B------:R-:W-:Y:S01]  /*3050*/  @!PT LDS RZ, [RZ] ;  /* 0x00000000fffff984 */ /* 0x000fe20000000800 */
[----:B------:R3:W-:Y:S06]  /*3060*/  MEMBAR.ALL.CTA ;  /* 0x0000000000007992 */ /* 0x0007ec0000008000 */
[----:B---3--:R-:W3:Y:S01]  /*3070*/  FENCE.VIEW.ASYNC.S ;  /* 0x00000000000073c6 */ /* 0x008ee20000000000 */
[----:B------:R-:W-:Y:S01]  /*3080*/  SEL R11, R11, RZ, P1 ;  /* 0x000000ff0b0b7207 */ /* 0x000fe20000800000 */
[----:B---3--:R3:W-:Y:S01]  /*3090*/  SYNCS.ARRIVE.TRANS64.RED.A1T0 RZ, [R2+URZ], RZ ;  /* 0x000000ff02ff79a7 */ /* 0x0087e200081004ff */
[----:B--2---:R-:W-:-:S02]  /*30a0*/  LOP3.LUT P3, RZ, R6, 0x1, RZ, 0xc0, !PT ;  /* 0x0000000106ff7812 */ /* 0x004fc4000786c0ff */
[----:B------:R-:W-:-:S04]  /*30b0*/  SEL R4, RZ, 0x1, P1 ;  /* 0x00000001ff047807 */ /* 0x000fc80000800000 */
[----:B------:R-:W-:Y:S02]  /*30c0*/  LOP3.LUT R10, R10, R4, RZ, 0x3c, !PT ;  /* 0x000000040a0a7212 */ /* 0x000fe400078e3cff */
[----:B---3--:R-:W-:-:S04]  /*30d0*/  SEL R2, RZ, 0x1, P0 ;  /* 0x00000001ff027807 */ /* 0x008fc80000000000 */
[----:B------:R-:W-:Y:S01]  /*30e0*/  LOP3.LUT R9, R9, R2, RZ, 0x3c, !PT ;  /* 0x0000000209097212 */ /* 0x000fe200078e3cff */
[----:B------:R-:W-:Y:S06]  /*30f0*/  @P3 BRA `(.L_x_54) ;  /* 0xfffffffc002c3947 */ /* 0x000fec000383ffff */
[----:B------:R-:W-:Y:S01]  /*3100*/  ULEA UR4, UR5, UR6, 0x3 ;  /* 0x0000000605047291 */ /* 0x000fe2000f8e18ff */
[----:B------:R-:W-:-:S08]  /*3110*/  SHF.L.U32 R2, R12, 0x1f, RZ ;  /* 0x0000001f0c027819 */ /* 0x000fd000000006ff */
[----:B------:R-:W2:Y:S02]  /*3120*/  SYNCS.PHASECHK.TRANS64 P0, [UR4+0xd0], R2 ;  /* 0x0000d002ff0075a7 */ /* 0x000ea40008001004 */
[----:B--2---:R-:W-:Y:S05]  /*3130*/  @P0 BRA `(.L_x_55) ;  /* 0x0000000000080947 */ /* 0x004fea0003800000 */
[----:B------:R-:W2:Y:S02]  /*3140*/  SYNCS.PHASECHK.TRANS64.TRYWAIT P0, [UR4+0xd0], R2 ;  /* 0x0000d002ff0075a7 */ /* 0x000ea40008001104 */
[----:B--2---:R-:W-:Y:S05]  /*3150*/  @!P0 BRA `(.L_x_56) ;  /* 0x0000006000f08947 */ /* 0x004fea0003800000 */
.L_x_55:
[----:B------:R-:W-:-:S04]  /*3160*/  UIADD3 UR7, UPT, UPT, UR5, 0x1, URZ ;  /* 0x0000000105077890 */ /* 0x000fc8000fffe0ff */
[----:B------:R-:W-:-:S04]  /*3170*/  UISETP.NE.AND UP0, UPT, UR7, 0x2, UPT ;  /* 0x000000020700788c */ /* 0x000fc8000bf05270 */
[----:B------:R-:W-:Y:S02]  /*3180*/  USEL UR8, URZ, 0x1, UP0 ;  /* 0x00000001ff087887 */ /* 0x000fe40008000000 */
[----:B------:R-:W-:-:S04]  /*3190*/  USEL UR7, UR7, URZ, UP0 ;  /* 0x000000ff07077287 */ /* 0x000fc80008000000 */
[----:B------:R-:W-:Y:S01]  /*31a0*/  ULEA UR7, UR7, UR6, 0x3 ;  /* 0x0000000607077291 */ /* 0x000fe2000f8e18ff */
[----:B--2---:R-:W-:-:S04]  /*31b0*/  LOP3.LUT R2, R12, UR8, RZ, 0x3c, !PT ;  /* 0x000000080c027c12 */ /* 0x004fc8000f8e3cff */
[----:B------:R-:W-:-:S04]  /*31c0*/  SHF.L.U32 R0, R2, 0x1f, RZ ;  /* 0x0000001f02007819 */ /* 0x000fc800000006ff */
[----:B------:R-:W2:Y:S02]  /*31d0*/  SYNCS.PHASECHK.TRANS64 P0, [UR7+0xd0], R0 ;  /* 0x0000d000ff0075a7 */ /* 0x000ea40008001007 */
[----:B-12---:R-:W-:Y:S05]  /*31e0*/  @P0 EXIT ;  /* 0x000000000000094d */ /* 0x006fea0003800000 */
[----:B------:R-:W-:Y:S02]  /*31f0*/  SHF.L.U32 R2, R2, 0x1f, RZ ;  /* 0x0000001f02027819 */ /* 0x000fe400000006ff */
[----:B------:R-:W-:-:S07]  /*3200*/  MOV R0, UR7 ;  /* 0x0000000700007c02 */ /* 0x000fce0008000f00 */
.L_x_57:
[----:B-1----:R1:W2:Y:S02]  /*3210*/  SYNCS.PHASECHK.TRANS64.TRYWAIT P0, [R0+URZ+0xd0], R2 ;  /* 0x0000d002000075a7 */ /* 0x0022a400080011ff */
[----:B--2---:R-:W-:Y:S05]  /*3220*/  @!P0 NANOSLEEP.SYNCS 0x989680 ;  /* 0x009896800000895d */ /* 0x004fea0003900000 */
[----:B------:R-:W2:Y:S02]  /*3230*/  @!P0 SYNCS.PHASECHK.TRANS64 P0, [R0+URZ+0xd0], R2 ;  /* 0x0000d002000085a7 */ /* 0x000ea400080010ff */
[----:B--2---:R-:W-:Y:S05]  /*3240*/  @P0 EXIT ;  /* 0x000000000000094d */ /* 0x004fea0003800000 */
[----:B------:R-:W-:Y:S05]  /*3250*/  BRA `(.L_x_57) ;  /* 0xfffffffc00ec7947 */ /* 0x000fea000383ffff */
.L_x_50:
[----:B------:R-:W-:Y:S05]  /*3260*/  BRA.U UP5, `(.L_x_58) ;  /* 0x0000001105d47547 */ /* 0x000fea000b800000 */
[----:B------:R-:W-:Y:S01]  /*3270*/  UMOV UR4, 0x40 ;  /* 0x0000004000047882 */ /* 0x000fe20000000000 */
[----:B------:R-:W-:Y:S01]  /*3280*/  NOP ;  /* 0x0000000000007918 */ /* 0x000fe20000000000 */
[----:B------:R-:W-:Y:S01]  /*3290*/  ULEA UR5, UR47, UR4, 0x18 ;  /* 0x000000042f057291 */ /* 0x000fe2000f8ec0ff */
[----:B------:R-:W-:Y:S02]  /*32a0*/  UMOV UR6, 0x400 ;  /* 0x0000040000067882 */ /* 0x000fe40000000000 */
[----:B------:R-:W-:-:S06]  /*32b0*/  ULEA UR6, UR47, UR6, 0x18 ;  /* 0x000000062f067291 */ /* 0x000fcc000f8ec0ff */
[----:B------:R-:W2:Y:S02]  /*32c0*/  LDS.U8 R0, [UR5+0x1c] ;  /* 0x00001c05ff007984 */ /* 0x000ea40008000000 */
[----:B--2---:R-:W-:-:S13]  /*32d0*/  ISETP.NE.AND P0, PT, R0, RZ, PT ;  /* 0x000000ff0000720c */ /* 0x004fda0003f05270 */
[----:B------:R-:W-:Y:S05]  /*32e0*/  @P0 BRA `(.L_x_59) ;  /* 0x0000000400080947 */ /* 0x000fea0003800000 */
[----:B------:R-:W-:Y:S02]  /*32f0*/  UISETP.NE.U32.AND UP1, UPT, UR48, 0x1, UPT ;  /* 0x000000013000788c */ /* 0x000fe4000bf25070 */
[----:B------:R-:W-:-:S07]  /*3300*/  UIADD3 UR7, UPT, UPT, UR5, 0x8, URZ ;  /* 0x0000000805077890 */ /* 0x000fce000fffe0ff */
[----:B------:R-:W-:Y:S05]  /*3310*/  BRA.U !UP1, `(.L_x_60) ;  /* 0x00000001099c7547 */ /* 0x000fea000b800000 */
[----:B------:R-:W-:Y:S01]  /*3320*/  ELECT P0, URZ, PT ;  /* 0x0000000000ff782f */ /* 0x000fe20003800000 */
[----:B------:R-:W-:-:S12]  /*3330*/  BSSY B0, `(.L_x_60) ;  /* 0x0000025000007945 */ /* 0x000fd80003800000 */
[----:B------:R-:W-:Y:S05]  /*3340*/  @!P0 BRA `(.L_x_61) ;  /* 0x00000000008c8947 */ /* 0x000fea0003800000 */
[----:B------:R-:W-:-:S05]  /*3350*/  UMOV UR4, 0x10 ;  /* 0x0000001000047882 */ /* 0x000fca0000000000 */
[----:B------:R-:W-:Y:S04]  /*3360*/  DEPBAR.LE SB2, 0x36 ;  /* 0x0000ad800000791a */ /* 0x000fe80000000000 */
[----:B------:R-:W2:Y:S02]  /*3370*/  UTCATOMSWS.2CTA.FIND_AND_SET.ALIGN UP0, UR4, UR4 ;  /* 0x00000004000475e3 */ /* 0x000ea40008200800 */
[----:B--2---:R-:W-:Y:S01]  /*3380*/  MOV R10, UR4 ;  /* 0x00000004000a7c02 */ /* 0x004fe20008000f00 */
[----:B------:R-:W-:Y:S06]  /*3390*/  BRA.U UP0, `(.L_x_62) ;  /* 0x0000000100187547 */ /* 0x000fec000b800000 */
.L_x_63:
[----:B------:R-:W-:Y:S05]  /*33a0*/  NANOSLEEP 0x64 ;  /* 0x000000640000795d */ /* 0x000fea0003800000 */
[----:B------:R-:W-:-:S05]  /*33b0*/  UMOV UR4, 0x10 ;  /* 0x0000001000047882 */ /* 0x000fca0000000000 */
[----:B------:R-:W-:Y:S04]  /*33c0*/  DEPBAR.LE SB2, 0x36 ;  /* 0x0000ad800000791a */ /* 0x000fe80000000000 */
[----:B------:R-:W2:Y:S02]  /*33d0*/  UTCATOMSWS.2CTA.FIND_AND_SET.ALIGN UP0, UR4, UR4 ;  /* 0x00000004000475e3 */ /* 0x000ea40008200800 */
[----:B--2---:R-:W-:Y:S01]  /*33e0*/  MOV R10, UR4 ;  /* 0x00000004000a7c02 */ /* 0x004fe20008000f00 */
[----:B------:R-:W-:Y:S05]  /*33f0*/  BRA.U !UP0, `(.L_x_63) ;  /* 0xfffffffd08e87547 */ /* 0x000fea000b83ffff */
.L_x_62:
[----:B------:R-:W2:Y:S01]  /*3400*/  LDS R6, [UR5+0x10] ;  /* 0x00001005ff067984 */ /* 0x000ea20008000800 */
[----:B------:R-:W-:Y:S01]  /*3410*/  IMAD.U32 R0, RZ, RZ, UR6 ;  /* 0x00000006ff007e24 */ /* 0x000fe2000f8e00ff */
[----:B------:R-:W-:-:S03]  /*3420*/  MOV R4, UR49 ;  /* 0x0000003100047c02 */ /* 0x000fc60008000f00 */
[----:B------:R-:W-:Y:S01]  /*3430*/  VIADD R0, R0, 0x170 ;  /* 0x0000017000007836 */ /* 0x000fe20000000000 */
[----:B--2---:R-:W-:-:S04]  /*3440*/  SHF.L.U32 R6, R6, 0x1f, RZ ;  /* 0x0000001f06067819 */ /* 0x004fc800000006ff */
[----:B------:R-:W2:Y:S02]  /*3450*/  SYNCS.PHASECHK.TRANS64.TRYWAIT P0, [UR5+0x8], R6 ;  /* 0x00000806ff0075a7 */ /* 0x000ea40008001105 */
[----:B--2---:R-:W-:Y:S05]  /*3460*/  @P0 BRA `(.L_x_64) ;  /* 0x0000000000080947 */ /* 0x004fea0003800000 */
[----:B------:R-:W2:Y:S02]  /*3470*/  SYNCS.PHASECHK.TRANS64.TRYWAIT P0, [UR5+0x8], R6 ;  /* 0x00000806ff0075a7 */ /* 0x000ea40008001105 */
[----:B--2---:R-:W-:Y:S05]  /*3480*/  @!P0 BRA `(.L_x_65) ;  /* 0x00000060003c8947 */ /* 0x004fea0003800000 */
.L_x_64:
[----:B------:R-:W-:Y:S01]  /*3490*/  PRMT R4, R4, 0x654, R0 ;  /* 0x0000065404047816 */ /* 0x000fe20000000000 */
[----:B------:R-:W-:Y:S01]  /*34a0*/  HFMA2 R0, -RZ, RZ, 0, 5.9604644775390625e-08 ;  /* 0x00000001ff007431 */ /* 0x000fe200000001ff */
[----:B------:R-:W-:Y:S01]  /*34b0*/  UPRMT UR4, UR49, 0x654, UR7 ;  /* 0x0000065431047896 */ /* 0x000fe20008000007 */
[----:B------:R-:W-:Y:S02]  /*34c0*/  IMAD.MOV.U32 R8, RZ, RZ, 0xffff ;  /* 0x0000ffffff087424 */ /* 0x000fe400078e00ff */
[----:B--2---:R-:W-:Y:S02]  /*34d0*/  IMAD.MOV.U32 R6, RZ, RZ, 0x4 ;  /* 0x00000004ff067424 */ /* 0x004fe400078e00ff */
[----:B------:R-:W-:Y:S01]  /*34e0*/  IMAD.SHL.U32 R9, R10, 0x20, RZ ;  /* 0x000000200a097824 */ /* 0x000fe200078e00ff */
[----:B------:R-:W-:Y:S02]  /*34f0*/  MOV R5, UR4 ;  /* 0x0000000400057c02 */ /* 0x000fe40008000f00 */
[-C--:B------:R-:W-:Y:S01]  /*3500*/  SHF.L.U32 R8, R8, R10.reuse, RZ ;  /* 0x0000000a08087219 */ /* 0x080fe200000006ff */
[----:B------:R2:W-:Y:S01]  /*3510*/  SYNCS.ARRIVE.TRANS64.RED RZ, [UR4], R6 ;  /* 0x00000006ffff79a7 */ /* 0x0005e20008000404 */
[----:B------:R-:W-:Y:S01]  /*3520*/  SHF.L.U32 R7, R0, R10, RZ ;  /* 0x0000000a00077219 */ /* 0x000fe200000006ff */
[----:B------:R2:W-:Y:S04]  /*3530*/  STS [UR6+0x170], R9 ;  /* 0x00017009ff007988 */ /* 0x0005e80008000806 */
[----:B------:R2:W-:Y:S04]  /*3540*/  STAS [R4.64], R10 ;  /* 0x0000000a04007dbd */ /* 0x0005e8000c0008ff */
[----:B------:R2:W-:Y:S04]  /*3550*/  ATOMS.OR RZ, [UR5+0x14], R8 ;  /* 0x00001408ffff798c */ /* 0x0005e8000b000005 */
[----:B------:R2:W-:Y:S04]  /*3560*/  ATOMS.OR RZ, [UR5+0x18], R7 ;  /* 0x00001807ffff798c */ /* 0x0005e8000b000005 */
[----:B------:R2:W-:Y:S02]  /*3570*/  ATOMS.XOR RZ, [UR5+0x10], R0 ;  /* 0x00001000ffff798c */ /* 0x0005e4000b800005 */
.L_x_61:
[----:B-1----:R-:W-:Y:S05]  /*3580*/  BSYNC B0 ;  /* 0x0000000000007941 */ /* 0x002fea0003800000 */
.L_x_60:
[----:B------:R-:W-:Y:S05]  /*3590*/  BRA.U UP1, `(.L_x_66) ;  /* 0x00000001016c7547 */ /* 0x000fea000b800000 */
[----:B------:R-:W-:-:S03]  /*35a0*/  UMOV UR4, 0xffffffff ;  /* 0xffffffff00047882 */ /* 0x000fc60000000000 */
[----:B------:R-:W-:Y:S05]  /*35b0*/  BRA.DIV UR4, `(.L_x_67) ;  /* 0x0000006204087947 */ /* 0x000fea000b800000 */
[----:B------:R-:W-:-:S13]  /*35c0*/  ELECT P6, URZ, PT ;  /* 0x0000000000ff782f */ /* 0x000fda00038c0000 */
.L_x_175:
[----:B------:R-:W-:Y:S05]  /*35d0*/  @!P6 BRA `(.L_x_66) ;  /* 0x00000000005ce947 */ /* 0x000fea0003800000 */
[----:B--2---:R-:W2:Y:S02]  /*35e0*/  LDS R4, [UR5+0x10] ;  /* 0x00001005ff047984 */ /* 0x004ea40008000800 */
[----:B--2---:R-:W-:-:S04]  /*35f0*/  SHF.L.U32 R4, R4, 0x1f, RZ ;  /* 0x0000001f04047819 */ /* 0x004fc800000006ff */
[----:B------:R-:W2:Y:S02]  /*3600*/  SYNCS.PHASECHK.TRANS64.TRYWAIT P0, [UR5+0x8], R4 ;  /* 0x00000804ff0075a7 */ /* 0x000ea40008001105 */
[----:B--2---:R-:W-:Y:S05]  /*3610*/  @P0 BRA `(.L_x_68) ;  /* 0x0000000000080947 */ /* 0x004fea0003800000 */
[----:B------:R-:W2:Y:S02]  /*3620*/  SYNCS.PHASECHK.TRANS64.TRYWAIT P0, [UR5+0x8], R4 ;  /* 0x00000804ff0075a7 */ /* 0x000ea40008001105 */
[----:B--2---:R-:W-:Y:S05]  /*3630*/  @!P0 BRA `(.L_x_69) ;  /* 0x0000006000088947 */ /* 0x004fea0003800000 */
.L_x_68:
[----:B------:R-:W3:Y:S01]  /*3640*/  LDS R6, [UR6+0x170] ;  /* 0x00017006ff067984 */ /* 0x000ee20008000800 */
[----:B--2---:R-:W-:Y:S02]  /*3650*/  HFMA2 R0, -RZ, RZ, 0, 5.9604644775390625e-08 ;  /* 0x00000001ff007431 */ /* 0x004fe400000001ff */
[----:B------:R-:W-:Y:S01]  /*3660*/  IMAD.MOV.U32 R4, RZ, RZ, 0xffff ;  /* 0x0000ffffff047424 */ /* 0x000fe200078e00ff */
[----:B------:R-:W-:Y:S01]  /*3670*/  UPRMT UR4, UR49, 0x654, UR7 ;  /* 0x0000065431047896 */ /* 0x000fe20008000007 */
[----:B---3--:R-:W-:-:S03]  /*3680*/  IMAD.SHL.U32 R5, R6, 0x20, RZ ;  /* 0x0000002006057824 */ /* 0x008fc600078e00ff */
[-C--:B------:R-:W-:Y:S02]  /*3690*/  SHF.L.U32 R4, R4, R6.reuse, RZ ;  /* 0x0000000604047219 */ /* 0x080fe400000006ff */
[----:B------:R-:W-:Y:S01]  /*36a0*/  SHF.L.U32 R6, R0, R6, RZ ;  /* 0x0000000600067219 */ /* 0x000fe200000006ff */
[----:B------:R3:W-:Y:S04]  /*36b0*/  STS [UR6+0x170], R5 ;  /* 0x00017005ff007988 */ /* 0x0007e80008000806 */
[----:B------:R3:W-:Y:S04]  /*36c0*/  ATOMS.OR RZ, [UR5+0x14], R4 ;  /* 0x00001404ffff798c */ /* 0x0007e8000b000005 */
[----:B------:R3:W-:Y:S01]  /*36d0*/  ATOMS.OR RZ, [UR5+0x18], R6 ;  /* 0x00001806ffff798c */ /* 0x0007e2000b000005 */
[----:B------:R-:W-:Y:S03]  /*36e0*/  SYNCS.ARRIVE.TRANS64.RED.A1T0 RZ, [UR4], RZ ;  /* 0x000000ffffff79a7 */ /* 0x000fe60008100404 */
[----:B------:R3:W-:Y:S01]  /*36f0*/  ATOMS.XOR RZ, [UR5+0x10], R0 ;  /* 0x00001000ffff798c */ /* 0x0007e2000b800005 */
[----:B------:R-:W-:Y:S05]  /*3700*/  BRA `(.L_x_66) ;  /* 0x0000000000107947 */ /* 0x000fea0003800000 */
.L_x_59:
[----:B------:R-:W-:Y:S02]  /*3710*/  MOV R0, 0xffffffff ;  /* 0xffffffff00007802 */ /* 0x000fe40000000f00 */
[----:B------:R-:W-:-:S03]  /*3720*/  MOV R4, 0x3750 ;  /* 0x0000375000047802 */ /* 0x000fc60000000f00 */
[----:B------:R2:W-:Y:S04]  /*3730*/  STS [UR6+0x170], R0 ;  /* 0x00017000ff007988 */ /* 0x0005e80008000806 */
[----:B-12--5:R-:W-:Y:S05]  /*3740*/  CALL.REL.NOINC `($__internal_1_$__cuda_sm10x_tcgen05_guardrail_trap_phase_invalid_during_alloc) ;  /* 0x0000006400dc7944 */ /* 0x026fea0003c00000 */
.L_x_66:
[----:B------:R-:W-:Y:S05]  /*3750*/  WARPSYNC.ALL ;  /* 0x0000000000007948 */ /* 0x000fea0003800000 */
[----:B------:R-:W4:Y:S01]  /*3760*/  S2UR UR4, SR_CgaCtaId ;  /* 0x00000000000479c3 */ /* 0x000f220000008800 */
[----:B------:R-:W-:Y:S01]  /*3770*/  UMOV UR26, 0x400 ;  /* 0x00000400001a7882 */ /* 0x000fe20000000000 */
[----:B------:R-:W-:-:S06]  /*3780*/  NOP ;  /* 0x0000000000007918 */ /* 0x000fcc0000000000 */
[----:B------:R-:W-:Y:S06]  /*3790*/  BAR.ARV 0x6, 0xa0 ;  /* 0x0182800000007b1d */ /* 0x000fec0000002000 */
[----:B------:R-:W1:Y:S01]  /*37a0*/  LDCU UR6, c[0x0][0x38c] ;  /* 0x00007180ff0677ac */ /* 0x000e620008000800 */
[----:B------:R-:W-:Y:S01]  /*37b0*/  LOP3.LUT R3, R3, 0xffff, RZ, 0xc0, !PT ;  /* 0x0000ffff03037812 */ /* 0x000fe200078ec0ff */
[----:B--2---:R-:W-:Y:S01]  /*37c0*/  IMAD.MOV.U32 R9, RZ, RZ, 0x1 ;  /* 0x00000001ff097424 */ /* 0x004fe200078e00ff */
[----:B------:R-:W-:Y:S01]  /*37d0*/  LOP3.LUT R2, R2, 0xffff, RZ, 0xc0, !PT ;  /* 0x0000ffff02027812 */ /* 0x000fe200078ec0ff */
[----:B------:R-:W-:Y:S01]  /*37e0*/  IMAD.MOV.U32 R8, RZ, RZ, RZ ;  /* 0x000000ffff087224 */ /* 0x000fe200078e00ff */
[----:B------:R-:W-:Y:S01]  /*37f0*/  R2UR UR28, R3 ;  /* 0x00000000031c72ca */ /* 0x000fe200000e0000 */
[----:B------:R-:W-:Y:S01]  /*3800*/  UMOV UR32, URZ ;  /* 0x000000ff00207c82 */ /* 0x000fe20008000000 */
[----:B------:R-:W-:-:S02]  /*3810*/  R2UR UR42, R2 ;  /* 0x00000000022a72ca */ /* 0x000fc400000e0000 */
[----:B------:R-:W-:Y:S01]  /*3820*/  CS2R R2, SRZ ;  /* 0x0000000000027805 */ /* 0x000fe2000001ff00 */
[----:B------:R-:W-:Y:S01]  /*3830*/  UMOV UR23, URZ ;  /* 0x000000ff00177c82 */ /* 0x000fe20008000000 */
[----:B----4-:R-:W-:Y:S01]  /*3840*/  ULEA UR26, UR4, UR26, 0x18 ;  /* 0x0000001a041a7291 */ /* 0x010fe2000f8ec0ff */
[----:B------:R-:W-:Y:S01]  /*3850*/  UMOV UR22, URZ ;  /* 0x000000ff00167c82 */ /* 0x000fe20008000000 */
[----:B------:R-:W-:Y:S02]  /*3860*/  UISETP.NE.AND UP3, UPT, UR48, URZ, UPT ;  /* 0x000000ff3000728c */ /* 0x000fe4000bf65270 */
[----:B------:R-:W-:Y:S02]  /*3870*/  UIADD3 UR4, UPT, UPT, UR26, 0x4300, URZ ;  /* 0x000043001a047890 */ /* 0x000fe4000fffe0ff */
[----:B------:R-:W-:-:S03]  /*3880*/  UIADD3 UR5, UPT, UPT, UR26, 0x12300, URZ ;  /* 0x000123001a057890 */ /* 0x000fc6000fffe0ff */
[----:B---3--:R-:W2:Y:S01]  /*3890*/  LDS R0, [UR26+0x170] ;  /* 0x0001701aff007984 */ /* 0x008ea20008000800 */
[----:B-1----:R-:W-:Y:S02]  /*38a0*/  UIADD3 UR6, UPT, UPT, UR6, 0x3f, URZ ;  /* 0x0000003f06067890 */ /* 0x002fe4000fffe0ff */
[----:B------:R-:W-:Y:S02]  /*38b0*/  USHF.R.U32.HI UR30, URZ, 0x4, UR4 ;  /* 0x00000004ff1e7899 */ /* 0x000fe40008011604 */
[----:B------:R-:W-:Y:S02]  /*38c0*/  USHF.R.S32.HI UR33, URZ, 0x1f, UR6 ;  /* 0x0000001fff217899 */ /* 0x000fe40008011406 */
[----:B------:R-:W-:Y:S02]  /*38d0*/  USHF.R.U32.HI UR4, URZ, 0x4, UR5 ;  /* 0x00000004ff047899 */ /* 0x000fe40008011605 */
[----:B------:R-:W-:Y:S02]  /*38e0*/  ULEA.HI UR33, UR33, UR6, URZ, 0x6 ;  /* 0x0000000621217291 */ /* 0x000fe4000f8f30ff */
[----:B------:R-:W-:-:S02]  /*38f0*/  ULOP3.LUT UR4, UR4, 0x3fff, URZ, 0xc0, !UPT ;  /* 0x00003fff04047892 */ /* 0x000fc4000f8ec0ff */
[----:B------:R-:W-:Y:S01]  /*3900*/  USHF.R.S32.HI UR33, URZ, 0x6, UR33 ;  /* 0x00000006ff217899 */ /* 0x000fe20008011421 */
[----:B------:R-:W-:Y:S01]  /*3910*/  UMOV UR40, 0x0 ;  /* 0x0000000000287882 */ /* 0x000fe20000000000 */
[----:B------:R-:W-:Y:S02]  /*3920*/  UMOV UR41, 0x8208010 ;  /* 0x0820801000297882 */ /* 0x000fe40000000000 */
[----:B------:R-:W-:Y:S02]  /*3930*/  UISETP.LT.AND UP0, UPT, UR33, 0x1, UPT ;  /* 0x000000012100788c */ /* 0x000fe4000bf01270 */
[----:B------:R-:W-:Y:S02]  /*3940*/  ULOP3.LUT UR30, UR30, 0x3fff, URZ, 0xc0, !UPT ;  /* 0x00003fff1e1e7892 */ /* 0x000fe4000f8ec0ff */
[----:B------:R-:W-:Y:S02]  /*3950*/  ULOP3.LUT UR29, UR4, 0x10000, URZ, 0xfc, !UPT ;  /* 0x00010000041d7892 */ /* 0x000fe4000f8efcff */
[----:B------:R-:W-:Y:S01]  /*3960*/  USEL UR43, UR33, 0x1, !UP0 ;  /* 0x00000001212b7887 */ /* 0x000fe2000c000000 */
[----:B------:R-:W-:Y:S01]  /*3970*/  UMOV UR38, 0x0 ;  /* 0x0000000000267882 */ /* 0x000fe20000000000 */
[----:B------:R-:W-:Y:S01]  /*3980*/  UMOV UR39, 0x8208010 ;  /* 0x0820801000277882 */ /* 0x000fe20000000000 */
[----:B------:R-:W-:Y:S01]  /*3990*/  UMOV UR36, 0x0 ;  /* 0x0000000000247882 */ /* 0x000fe20000000000 */
[----:B------:R-:W-:Y:S01]  /*39a0*/  UMOV UR37, 0x8208010 ;  /* 0x0820801000257882 */ /* 0x000fe20000000000 */
[----:B------:R-:W-:Y:S01]  /*39b0*/  UMOV UR34, 0x0 ;  /* 0x0000000000227882 */ /* 0x000fe20000000000 */
[----:B------:R-:W-:Y:S01]  /*39c0*/  UMOV UR35, 0x8208010 ;  /* 0x0820801000237882 */ /* 0x000fe20000000000 */
[----:B--2---:R-:W-:-:S15]  /*39d0*/  R2UR UR44, R0 ;  /* 0x00000000002c72ca */ /* 0x004fde00000e0000 */
.L_x_77:
[C---:B------:R-:W-:Y:S02]  /*39e0*/  LEA R0, R8.reuse, UR26, 0x3 ;  /* 0x0000001a08007c11 */ /* 0x040fe4000f8e18ff */
[----:B------:R-:W-:Y:S02]  /*39f0*/  SHF.L.U32 R4, R3, 0x1f, RZ ;  /* 0x0000001f03047819 */ /* 0x000fe400000006ff */
[----:B------:R-:W-:Y:S02]  /*3a00*/  LEA R5, R8, UR26, 0x4 ;  /* 0x0000001a08057c11 */ /* 0x000fe4000f8e20ff */
[----:B------:R-:W1:Y:S02]  /*3a10*/  SYNCS.PHASECHK.TRANS64.TRYWAIT P0, [R0+URZ+0xc0], R4 ;  /* 0x0000c004000075a7 */ /* 0x000e6400080011ff */
[----:B-1-3--:R-:W-:Y:S05]  /*3a20*/  @!P0 BRA `(.L_x_70) ;  /* 0x0000005c00248947 */ /* 0x00afea0003800000 */
.L_x_176:
[----:B-1----:R-:W1:Y:S01]  /*3a30*/  LDS.128 R4, [R5+0x150] ;  /* 0x0001500005047984 */ /* 0x002e620000000c00 */
[----:B------:R-:W-:Y:S02]  /*3a40*/  VIADD R0, R0, 0xd0 ;  /* 0x000000d000007836 */ /* 0x000fe40000000000 */
[----:B------:R-:W-:Y:S01]  /*3a50*/  VIADD R8, R8, 0x1 ;  /* 0x0000000108087836 */ /* 0x000fe20000000000 */
[----:B------:R-:W-:Y:S01]  /*3a60*/  @!PT LDS RZ, [RZ] ;  /* 0x00000000fffff984 */ /* 0x000fe20000000800 */
[----:B------:R-:W-:Y:S01]  /*3a70*/  @!PT LDS RZ, [RZ] ;  /* 0x00000000fffff984 */ /* 0x000fe20000000800 */
[----:B------:R-:W-:Y:S01]  /*3a80*/  @!PT LDS RZ, [RZ] ;  /* 0x00000000fffff984 */ /* 0x000fe20000000800 */
[----:B------:R-:W-:Y:S01]  /*3a90*/  @!PT LDS RZ, [RZ] ;  /* 0x00000000fffff984 */ /* 0x000fe20000000800 */
[----:B------:R2:W-:Y:S06]  /*3aa0*/  MEMBAR.ALL.CTA ;  /* 0x0000000000007992 */ /* 0x0005ec0000008000 */
[----:B--2---:R-:W2:Y:S01]  /*3ab0*/  FENCE.VIEW.ASYNC.S ;  /* 0x00000000000073c6 */ /* 0x004ea20000000000 */
[----:B------:R-:W-:-:S04]  /*3ac0*/  PRMT R0, RZ, 0x654, R0 ;  /* 0x00000654ff007816 */ /* 0x000fc80000000000 */
[----:B--2---:R2:W-:Y:S01]  /*3ad0*/  SYNCS.ARRIVE.TRANS64.RED.A1T0 RZ, [R0+URZ], RZ ;  /* 0x000000ff00ff79a7 */ /* 0x0045e200081004ff */
[----:B-1----:R-:W-:Y:S01]  /*3ae0*/  LOP3.LUT P1, RZ, R6, 0x1, RZ, 0xc0, !PT ;  /* 0x0000000106ff7812 */ /* 0x002fe2000782c0ff */
[----:B--2---:R-:W-:-:S12]  /*3af0*/  BRA.U UP3, `(.L_x_71) ;  /* 0x0000000503087547 */ /* 0x004fd8000b800000 */
[----:B------:R-:W1:Y:S01]  /*3b00*/  LDCU UR4, c[0x0][0x38c] ;  /* 0x00007180ff0477ac */ /* 0x000e620008000800 */
[----:B------:R-:W-:Y:S02]  /*3b10*/  PLOP3.LUT P2, PT, PT, PT, PT, 0x80, 0x8 ;  /* 0x000000000008781c */ /* 0x000fe40003f4f070 */
[----:B------:R-:W-:Y:S01]  /*3b20*/  SHF.L.U32 R4, R9, 0x1f, RZ ;  /* 0x0000001f09047819 */ /* 0x000fe200000006ff */
[----:B------:R-:W-:Y:S02]  /*3b30*/  ULEA UR31, UR32, UR26, 0x3 ;  /* 0x0000001a201f7291 */ /* 0x000fe4000f8e18ff */
[----:B------:R-:W-:Y:S02]  /*3b40*/  ULEA UR11, UR32, UR44, 0x6 ;  /* 0x0000002c200b7291 */ /* 0x000fe4000f8e30ff */
[----:B-1----:R-:W-:-:S06]  /*3b50*/  UISETP.GE.AND UP0, UPT, UR4, 0x1, UPT ;  /* 0x000000010400788c */ /* 0x002fcc000bf06270 */
[----:B------:R-:W-:-:S05]  /*3b60*/  PLOP3.LUT P0, PT, PT, PT, UP0, 0x80, 0x8 ;  /* 0x000000000008781c */ /* 0x000fca0003f0f008 */
[----:B------:R-:W-:-:S08]  /*3b70*/  @UP0 ULEA UR4, UR23, UR26, 0x3 ;  /* 0x0000001a17040291 */ /* 0x000fd0000f8e18ff */
[----:B------:R-:W-:-:S04]  /*3b80*/  @P0 SHF.L.U32 R0, R2, 0x1f, RZ ;  /* 0x0000001f02000819 */ /* 0x000fc800000006ff */
[----:B------:R1:W2:Y:S01]  /*3b90*/  @P0 SYNCS.PHASECHK.TRANS64.TRYWAIT P2, [UR4], R0 ;  /* 0x00000000ff0005a7 */ /* 0x0002a20008041104 */
[----:B------:R-:W3:Y:S02]  /*3ba0*/  SYNCS.PHASECHK.TRANS64.TRYWAIT P0, [UR31+0x100], R4 ;  /* 0x00010004ff0075a7 */ /* 0x000ee4000800111f */
[----:B-123--:R-:W-:Y:S05]  /*3bb0*/  @!P0 BRA `(.L_x_72) ;  /* 0x0000005800d48947 */ /* 0x00efea0003800000 */
.L_x_178:
[----:B------:R-:W-:Y:S01]  /*3bc0*/  UMOV UR27, UR22 ;  /* 0x00000016001b7c82 */ /* 0x000fe20008000000 */
[----:B------:R-:W-:Y:S05]  /*3bd0*/  BRA.U !UP0, `(.L_x_73) ;  /* 0x0000000108c07547 */ /* 0x000fea000b800000 */
[----:B------:R-:W-:Y:S02]  /*3be0*/  UIADD3 UR27, UPT, UPT, UR43, UR22, URZ ;  /* 0x000000162b1b7290 */ /* 0x000fe4000fffe0ff */
[----:B------:R-:W-:Y:S01]  /*3bf0*/  UPLOP3.LUT UP2, UPT, UPT, UPT, UPT, 0x40, 0x4 ;  /* 0x000000000004789c */ /* 0x000fe20003f4e870 */
[----:B------:R-:W-:Y:S01]  /*3c00*/  UMOV UR24, UR33 ;  /* 0x0000002100187c82 */ /* 0x000fe20008000000 */
[----:B------:R-:W-:-:S09]  /*3c10*/  UMOV UR10, UR23 ;  /* 0x00000017000a7c82 */ /* 0x000fd20008000000 */
.L_x_76:
[----:B--2---:R-:W-:Y:S01]  /*3c20*/  ULEA UR5, UR10, UR26, 0x3 ;  /* 0x0000001a0a057291 */ /* 0x004fe2000f8e18ff */
[----:B---3--:R-:W-:Y:S11]  /*3c30*/  @P2 BRA `(.L_x_74) ;  /* 0x00000000000c2947 */ /* 0x008ff60003800000 */
[----:B-1----:R-:W-:Y:S04]  /*3c40*/  SHF.L.U32 R4, R2, 0x1f, RZ ;  /* 0x0000001f02047819 */ /* 0x002fe800000006ff */
[----:B------:R-:W1:Y:S02]  /*3c50*/  SYNCS.PHASECHK.TRANS64.TRYWAIT P0, [UR5], R4 ;  /* 0x00000004ff0075a7 */ /* 0x000e640008001105 */
[----:B-1----:R-:W-:Y:S05]  /*3c60*/  @!P0 BRA `(.L_x_75) ;  /* 0x0000005800c08947 */ /* 0x002fea0003800000 */
.L_x_74:
[----:B------:R-:W-:Y:S01]  /*3c70*/  UISETP.NE.AND UP0, UPT, UR24, 0x1, UPT ;  /* 0x000000011800788c */ /* 0x000fe2000bf05270 */
[----:B------:R-:W-:Y:S01]  /*3c80*/  PLOP3.LUT P2, PT, PT, PT, PT, 0x80, 0x8 ;  /* 0x000000000008781c */ /* 0x000fe20003f4f070 */
[----:B------:R-:W-:Y:S02]  /*3c90*/  UIADD3 UR4, UPT, UPT, UR10, 0x1, URZ ;  /* 0x000000010a047890 */ /* 0x000fe4000fffe0ff */
[----:B------:R-:W-:Y:S02]  /*3ca0*/  UIADD3 UR25, UPT, UPT, UR5, 0x38, URZ ;  /* 0x0000003805197890 */ /* 0x000fe4000fffe0ff */
[----:B------:R-:W-:Y:S01]  /*3cb0*/  UISETP.NE.AND UP1, UPT, UR4, 0x7, UPT ;  /* 0x000000070400788c */ /* 0x000fe2000bf25270 */
[----:B------:R-:W-:Y:S01]  /*3cc0*/  PLOP3.LUT P0, PT, PT, PT, UP0, 0x80, 0x8 ;  /* 0x000000000008781c */ /* 0x000fe20003f0f008 */
[----:B------:R-:W-:Y:S02]  /*3cd0*/  UIADD3 UR22, UPT, UPT, UR22, 0x1, URZ ;  /* 0x0000000116167890 */ /* 0x000fe4000fffe0ff */
[----:B------:R-:W-:Y:S02]  /*3ce0*/  USEL UR6, URZ, 0x1, UP1 ;  /* 0x00000001ff067887 */ /* 0x000fe40008800000 */
[----:B------:R-:W-:Y:S02]  /*3cf0*/  USEL UR23, UR4, URZ, UP1 ;  /* 0x000000ff04177287 */ /* 0x000fe40008800000 */
[----:B------:R-:W-:Y:S02]  /*3d00*/  UIADD3 UR24, UPT, UPT, UR24, -0x1, URZ ;  /* 0xffffffff18187890 */ /* 0x000fe4000fffe0ff */
[----:B------:R-:W-:Y:S01]  /*3d10*/  @UP0 ULEA UR4, UR23, UR26, 0x3 ;  /* 0x0000001a17040291 */ /* 0x000fe2000f8e18ff */
[----:B------:R-:W-:Y:S01]  /*3d20*/  LOP3.LUT R2, R2, UR6, RZ, 0x3c, !PT ;  /* 0x0000000602027c12 */ /* 0x000fe2000f8e3cff */
[----:B------:R-:W-:Y:S02]  /*3d30*/  ULEA UR6, UR10, UR30, 0x9 ;  /* 0x0000001e0a067291 */ /* 0x000fe4000f8e48ff */
[----:B------:R-:W-:Y:S01]  /*3d40*/  UISETP.NE.AND UP0, UPT, UR22, UR27, UPT ;  /* 0x0000001b1600728c */ /* 0x000fe2000bf05270 */
[----:B-1----:R-:W-:Y:S01]  /*3d50*/  @P0 SHF.L.U32 R0, R2, 0x1f, RZ ;  /* 0x0000001f02000819 */ /* 0x002fe200000006ff */
[----:B------:R-:W-:Y:S02]  /*3d60*/  UIADD3 UR20, UPT, UPT, UR6, 0x80, URZ ;  /* 0x0000008006147890 */ /* 0x000fe4000fffe0ff */
[----:B------:R-:W-:Y:S01]  /*3d70*/  UIADD3 UR16, UPT, UPT, UR6, 0x100, URZ ;  /* 0x0000010006107890 */ /* 0x000fe2000fffe0ff */
[----:B------:R2:W3:Y:S01]  /*3d80*/  @P0 SYNCS.PHASECHK.TRANS64.TRYWAIT P2, [UR4], R0 ;  /* 0x00000000ff0005a7 */ /* 0x0004e20008041104 */
[----:B------:R-:W-:Y:S02]  /*3d90*/  ULEA UR4, UR10, UR29, 0x9 ;  /* 0x0000001d0a047291 */ /* 0x000fe4000f8e48ff */
[----:B------:R-:W-:Y:S02]  /*3da0*/  UIADD3 UR12, UPT, UPT, UR6, 0x180, URZ ;  /* 0x00000180060c7890 */ /* 0x000fe4000fffe0ff */
[----:B------:R-:W-:Y:S02]  /*3db0*/  UIADD3 UR18, UPT, UPT, UR4, 0x2, URZ ;  /* 0x0000000204127890 */ /* 0x000fe4000fffe0ff */
[----:B------:R-:W-:Y:S02]  /*3dc0*/  UIADD3 UR14, UPT, UPT, UR4, 0x4, URZ ;  /* 0x00000004040e7890 */ /* 0x000fe4000fffe0ff */
[----:B------:R-:W-:Y:S01]  /*3dd0*/  UIADD3 UR8, UPT, UPT, UR4, 0x6, URZ ;  /* 0x0000000604087890 */ /* 0x000fe2000fffe0ff */
[----:B------:R-:W-:Y:S01]  /*3de0*/  UMOV UR7, 0x40004040 ;  /* 0x4000404000077882 */ /* 0x000fe20000000000 */
[----:B------:R-:W-:Y:S01]  /*3df0*/  UMOV UR5, 0x40004040 ;  /* 0x4000404000057882 */ /* 0x000fe20000000000 */
[----:B------:R-:W-:Y:S01]  /*3e00*/  UMOV UR21, 0x40004040 ;  /* 0x4000404000157882 */ /* 0x000fe20000000000 */
[----:B------:R2:W-:Y:S01]  /*3e10*/  UTCHMMA.2CTA gdesc[UR6], gdesc[UR4], tmem[UR11], tmem[UR40], idesc[UR41], UP2 ;  /* 0x00ff2804060075ea */ /* 0x0005e2000920000b */
[----:B------:R-:W-:Y:S01]  /*3e20*/  UPLOP3.LUT UP2, UPT, UPT, UPT, UPT, 0x80, 0x8 ;  /* 0x000000000008789c */ /* 0x000fe20003f4f070 */
[----:B------:R-:W-:Y:S01]  /*3e30*/  UMOV UR19, 0x40004040 ;  /* 0x4000404000137882 */ /* 0x000fe20000000000 */
[----:B------:R-:W-:Y:S01]  /*3e40*/  UMOV UR17, 0x40004040 ;  /* 0x4000404000117882 */ /* 0x000fe20000000000 */
[----:B------:R2:W-:Y:S01]  /*3e50*/  UTCHMMA.2CTA gdesc[UR20], gdesc[UR18], tmem[UR11], tmem[UR38], idesc[UR39], UPT ;  /* 0x00ff2612140075ea */ /* 0x0005e2000ba0000b */
[----:B------:R-:W-:Y:S01]  /*3e60*/  UMOV UR15, 0x40004040 ;  /* 0x40004040000f7882 */ /* 0x000fe20000000000 */
[----:B------:R-:W-:Y:S01]  /*3e70*/  UMOV UR13, 0x40004040 ;  /* 0x40004040000d7882 */ /* 0x000fe20000000000 */
[----:B------:R-:W-:Y:S01]  /*3e80*/  UMOV UR9, 0x40004040 ;  /* 0x4000404000097882 */ /* 0x000fe20000000000 */
[----:B------:R2:W-:Y:S01]  /*3e90*/  UTCHMMA.2CTA gdesc[UR16], gdesc[UR14], tmem[UR11], tmem[UR36], idesc[UR37], UPT ;  /* 0x00ff240e100075ea */ /* 0x0005e2000ba0000b */
[----:B------:R2:W-:Y:S01]  /*3ea0*/  UTCHMMA.2CTA gdesc[UR12], gdesc[UR8], tmem[UR11], tmem[UR34], idesc[UR35], UPT ;  /* 0x00ff22080c0075ea */ /* 0x0005e2000ba0000b */
[----:B------:R2:W-:Y:S01]  /*3eb0*/  UTCBAR.2CTA.MULTICAST [UR25], URZ, UR28 ;  /* 0x000000ff190073e9 */ /* 0x0005e2000820081c */
[----:B------:R-:W-:Y:S01]  /*3ec0*/  UMOV UR10, UR23 ;  /* 0x00000017000a7c82 */ /* 0x000fe20008000000 */
[----:B------:R-:W-:Y:S05]  /*3ed0*/  BRA.U UP0, `(.L_x_76) ;  /* 0xfffffffd00507547 */ /* 0x000fea000b83ffff */
.L_x_73:
[----:B--2---:R-:W-:Y:S01]  /*3ee0*/  UIADD3 UR4, UPT, UPT, UR31, 0xe0, URZ ;  /* 0x000000e01f047890 */ /* 0x004fe2000fffe0ff */
[----:B------:R-:W-:-:S08]  /*3ef0*/  UMOV UR22, UR27 ;  /* 0x0000001b00167c82 */ /* 0x000fd00008000000 */
[----:B------:R2:W-:Y:S01]  /*3f00*/  UTCBAR.2CTA.MULTICAST [UR4], URZ, UR42 ;  /* 0x000000ff040073e9 */ /* 0x0005e2000820082a */
[----:B------:R-:W-:Y:S02]  /*3f10*/  NOP ;  /* 0x0000000000007918 */ /* 0x000fe40000000000 */
.L_x_71:
[----:B--2---:R-:W-:Y:S01]  /*3f20*/  UIADD3 UR4, UPT, UPT, UR32, 0x1, URZ ;  /* 0x0000000120047890 */ /* 0x004fe2000fffe0ff */
[----:B------:R-:W-:-:S03]  /*3f30*/  ISETP.NE.AND P0, PT, R8, 0x2, PT ;  /* 0x000000020800780c */ /* 0x000fc60003f05270 */
[----:B------:R-:W-:Y:S01]  /*3f40*/  UISETP.NE.AND UP0, UPT, UR4, 0x4, UPT ;  /* 0x000000040400788c */ /* 0x000fe2000bf05270 */
[----:B-1----:R-:W-:Y:S02]  /*3f50*/  SEL R0, RZ, 0x1, P0 ;  /* 0x00000001ff007807 */ /* 0x002fe40000000000 */
[----:B------:R-:W-:Y:S01]  /*3f60*/  SEL R8, R8, RZ, P0 ;  /* 0x000000ff08087207 */ /* 0x000fe20000000000 */
[----:B------:R-:W-:Y:S01]  /*3f70*/  USEL UR5, URZ, 0x1, UP0 ;  /* 0x00000001ff057887 */ /* 0x000fe20008000000 */
[----:B------:R-:W-:Y:S01]  /*3f80*/  LOP3.LUT R3, R3, R0, RZ, 0x3c, !PT ;  /* 0x0000000003037212 */ /* 0x000fe200078e3cff */
[----:B------:R-:W-:-:S04]  /*3f90*/  USEL UR32, UR4, URZ, UP0 ;  /* 0x000000ff04207287 */ /* 0x000fc80008000000 */
[----:B------:R-:W-:Y:S01]  /*3fa0*/  LOP3.LUT R9, R9, UR5, RZ, 0x3c, !PT ;  /* 0x0000000509097c12 */ /* 0x000fe2000f8e3cff */
[----:B------:R-:W-:Y:S07]  /*3fb0*/  @P1 BRA `(.L_x_77) ;  /* 0xfffffff800881947 */ /* 0x000fee000383ffff */
[----:B------:R-:W1:Y:S01]  /*3fc0*/  S2UR UR8, SR_CgaCtaId ;  /* 0x00000000000879c3 */ /* 0x000e620000008800 */
[----:B------:R-:W-:Y:S01]  /*3fd0*/  ELECT P0, URZ, PT ;  /* 0x0000000000ff782f */ /* 0x000fe20003800000 */
[----:B------:R-:W-:Y:S01]  /*3fe0*/  HFMA2 R0, -RZ, RZ, 0, 5.9604644775390625e-08 ;  /* 0x00000001ff007431 */ /* 0x000fe200000001ff */
[----:B------:R-:W-:-:S05]  /*3ff0*/  UMOV UR4, 0x40 ;  /* 0x0000004000047882 */ /* 0x000fca0000000000 */
[----:B------:R-:W-:Y:S01]  /*4000*/  UVIRTCOUNT.DEALLOC.SMPOOL 0x80 ;  /* 0x000000800000784c */ /* 0x000fe20000000000 */
[----:B------:R-:W-:Y:S02]  /*4010*/  UISETP.NE.AND UP1, UPT, UR48, URZ, UPT ;  /* 0x000000ff3000728c */ /* 0x000fe4000bf25270 */
[----:B-1----:R-:W-:-:S09]  /*4020*/  ULEA UR8, UR8, UR4, 0x18 ;  /* 0x0000000408087291 */ /* 0x002fd2000f8ec0ff */
[----:B------:R1:W-:Y:S01]  /*4030*/  @P0 STS.U8 [UR8+0x1c], R0 ;  /* 0x00001c00ff000988 */ /* 0x0003e20008000008 */
[----:B------:R-:W-:Y:S05]  /*4040*/  BRA.U UP1, `(.L_x_78) ;  /* 0x0000000101a07547 */ /* 0x000fea000b800000 */
[----:B------:R-:W-:Y:S01]  /*4050*/  UIADD3 UR7, UPT, UPT, UR26, 0x100, URZ ;  /* 0x000001001a077890 */ /* 0x000fe2000fffe0ff */
[----:B------:R-:W-:-:S03]  /*4060*/  SHF.L.U32 R2, R9, 0x1f, RZ ;  /* 0x0000001f09027819 */ /* 0x000fc600000006ff */
[----:B------:R-:W-:-:S09]  /*4070*/  ULEA UR4, UR32, UR7, 0x3 ;  /* 0x0000000720047291 */ /* 0x000fd2000f8e18ff */
[----:B------:R-:W2:Y:S02]  /*4080*/  SYNCS.PHASECHK.TRANS64.TRYWAIT P0, [UR4], R2 ;  /* 0x00000002ff0075a7 */ /* 0x000ea40008001104 */
[----:B--2---:R-:W-:Y:S05]  /*4090*/  @!P0 BRA `(.L_x_79) ;  /* 0x0000005400cc8947 */ /* 0x004fea0003800000 */
.L_x_181:
        /* <DEDUP_REMOVED lines=9> */
.L_x_183:
        /* <DEDUP_REMOVED lines=9> */
.L_x_185:
[----:B------:R-:W-:-:S04]  /*41c0*/  UIADD3 UR4, UPT, UPT, UR4, 0x1, URZ ;  /* 0x0000000104047890 */ /* 0x000fc8000fffe0ff */
[----:B------:R-:W-:-:S04]  /*41d0*/  UISETP.NE.AND UP0, UPT, UR4, 0x4, UPT ;  /* 0x000000040400788c */ /* 0x000fc8000bf05270 */
[----:B------:R-:W-:Y:S02]  /*41e0*/  USEL UR5, URZ, 0x1, UP0 ;  /* 0x00000001ff057887 */ /* 0x000fe40008000000 */
[----:B------:R-:W-:-:S04]  /*41f0*/  USEL UR4, UR4, URZ, UP0 ;  /* 0x000000ff04047287 */ /* 0x000fc80008000000 */
[----:B------:R-:W-:Y:S01]  /*4200*/  ULEA UR4, UR4, UR7, 0x3 ;  /* 0x0000000704047291 */ /* 0x000fe2000f8e18ff */
[----:B------:R-:W-:-:S04]  /*4210*/  LOP3.LUT R2, R2, UR5, RZ, 0x3c, !PT ;  /* 0x0000000502027c12 */ /* 0x000fc8000f8e3cff */
[----:B------:R-:W-:Y:S01]  /*4220*/  SHF.L.U32 R2, R2, 0x1f, RZ ;  /* 0x0000001f02027819 */ /* 0x000fe200000006ff */
[----:B-1----:R-:W-:-:S04]  /*4230*/  IMAD.U32 R0, RZ, RZ, UR4 ;  /* 0x00000004ff007e24 */ /* 0x002fc8000f8e00ff */
[----:B------:R1:W2:Y:S03]  /*4240*/  SYNCS.PHASECHK.TRANS64.TRYWAIT P0, [R0+URZ], R2 ;  /* 0x00000002000075a7 */ /* 0x0002a600080011ff */
[----:B--2---:R-:W-:Y:S05]  /*4250*/  @!P0 NANOSLEEP.SYNCS 0x989680 ;  /* 0x009896800000895d */ /* 0x004fea0003900000 */
[----:B------:R-:W2:Y:S02]  /*4260*/  @!P0 SYNCS.PHASECHK.TRANS64 P0, [R0+URZ], R2 ;  /* 0x00000002000085a7 */ /* 0x000ea400080010ff */
[----:B--2---:R-:W-:Y:S05]  /*4270*/  @P0 BRA `(.L_x_82) ;  /* 0x0000000000200947 */ /* 0x004fea0003800000 */
.L_x_83:
[----:B--2---:R2:W4:Y:S02]  /*4280*/  SYNCS.PHASECHK.TRANS64.TRYWAIT P0, [R0+URZ], R2 ;  /* 0x00000002000075a7 */ /* 0x00452400080011ff */
[----:B----4-:R-:W-:Y:S05]  /*4290*/  @!P0 NANOSLEEP.SYNCS 0x989680 ;  /* 0x009896800000895d */ /* 0x010fea0003900000 */
[----:B------:R-:W4:Y:S02]  /*42a0*/  @!P0 SYNCS.PHASECHK.TRANS64 P0, [R0+URZ], R2 ;  /* 0x00000002000085a7 */ /* 0x000f2400080010ff */
[----:B----4-:R-:W-:Y:S05]  /*42b0*/  @!P0 BRA `(.L_x_83) ;  /* 0xfffffffc00f08947 */ /* 0x010fea000383ffff */
[----:B------:R-:W-:Y:S05]  /*42c0*/  BRA `(.L_x_82) ;  /* 0x00000000000c7947 */ /* 0x000fea0003800000 */
.L_x_78:
[----:B------:R-:W-:-:S04]  /*42d0*/  UIADD3 UR4, UPT, UPT, UR26, 0x140, URZ ;  /* 0x000001401a047890 */ /* 0x000fc8000fffe0ff */
[----:B------:R-:W-:-:S09]  /*42e0*/  UPRMT UR4, UR49, 0x654, UR4 ;  /* 0x0000065431047896 */ /* 0x000fd20008000004 */
[----:B------:R-:W-:Y:S03]  /*42f0*/  SYNCS.ARRIVE.TRANS64.RED.A1T0 RZ, [UR4], RZ ;  /* 0x000000ffffff79a7 */ /* 0x000fe60008100404 */
.L_x_82:
[----:B-12---:R-:W-:Y:S01]  /*4300*/  SHF.L.U32 R2, RZ, 0x1f, RZ ;  /* 0x0000001fff027819 */ /* 0x006fe200000006ff */
[----:B------:R-:W-:Y:S01]  /*4310*/  UIADD3 UR4, UPT, UPT, UR26, 0x140, URZ ;  /* 0x000001401a047890 */ /* 0x000fe2000fffe0ff */
[----:B------:R-:W-:Y:S02]  /*4320*/  PLOP3.LUT P0, PT, PT, PT, UP1, 0x80, 0x8 ;  /* 0x000000000008781c */ /* 0x000fe40003f0f018 */
[----:B------:R-:W1:Y:S02]  /*4330*/  SYNCS.PHASECHK.TRANS64.TRYWAIT P1, [UR26+0x140], R2 ;  /* 0x00014002ff0075a7 */ /* 0x000e64000802111a */
[----:B-1----:R-:W-:Y:S09]  /*4340*/  @!P1 BRA `(.L_x_84) ;  /* 0x0000005400689947 */ /* 0x002ff20003800000 */
.L_x_187:
[----:B------:R-:W-:Y:S01]  /*4350*/  @!UP1 UPRMT UR4, UR49, 0x654, UR4 ;  /* 0x0000065431049896 */ /* 0x000fe20008000004 */
[----:B------:R-:W-:Y:S01]  /*4360*/  UMOV UR5, 0xffff ;  /* 0x0000ffff00057882 */ /* 0x000fe20000000000 */
[----:B------:R-:W-:-:S07]  /*4370*/  UMOV UR6, 0x1 ;  /* 0x0000000100067882 */ /* 0x000fce0000000000 */
[----:B------:R-:W-:Y:S01]  /*4380*/  @!P0 SYNCS.ARRIVE.TRANS64.RED.A1T0 RZ, [UR4], RZ ;  /* 0x000000ffffff89a7 */ /* 0x000fe20008100404 */
[----:B------:R-:W-:Y:S01]  /*4390*/  NOP ;  /* 0x0000000000007918 */ /* 0x000fe20000000000 */
[----:B-1----:R-:W1:Y:S01]  /*43a0*/  LDS R0, [UR8+0x14] ;  /* 0x00001408ff007984 */ /* 0x002e620008000800 */
[----:B------:R-:W-:-:S04]  /*43b0*/  ULOP3.LUT UR4, UR44, 0xffff, URZ, 0xc0, !UPT ;  /* 0x0000ffff2c047892 */ /* 0x000fc8000f8ec0ff */
[----:B------:R-:W-:-:S04]  /*43c0*/  USHF.R.U32.HI UR4, URZ, 0x5, UR4 ;  /* 0x00000005ff047899 */ /* 0x000fc80008011604 */
[----:B------:R-:W-:Y:S02]  /*43d0*/  USHF.L.U32 UR5, UR5, UR4, URZ ;  /* 0x0000000405057299 */ /* 0x000fe400080006ff */
[----:B------:R-:W-:-:S04]  /*43e0*/  USHF.L.U32 UR4, UR6, UR4, URZ ;  /* 0x0000000406047299 */ /* 0x000fc800080006ff */
[----:B-1----:R-:W-:-:S04]  /*43f0*/  LOP3.LUT R0, R0, UR5, RZ, 0xc0, !PT ;  /* 0x0000000500007c12 */ /* 0x002fc8000f8ec0ff */
[----:B------:R-:W-:-:S13]  /*4400*/  ISETP.NE.AND P0, PT, R0, UR5, PT ;  /* 0x0000000500007c0c */ /* 0x000fda000bf05270 */
[----:B------:R-:W-:Y:S05]  /*4410*/  @P0 BRA `(.L_x_85) ;  /* 0x0000000000580947 */ /* 0x000fea0003800000 */
[----:B------:R-:W1:Y:S02]  /*4420*/  LDS R0, [UR8+0x18] ;  /* 0x00001808ff007984 */ /* 0x000e640008000800 */
[----:B-1----:R-:W-:-:S04]  /*4430*/  LOP3.LUT R0, R0, UR4, RZ, 0xc0, !PT ;  /* 0x0000000400007c12 */ /* 0x002fc8000f8ec0ff */
[----:B------:R-:W-:-:S13]  /*4440*/  ISETP.NE.AND P0, PT, R0, UR4, PT ;  /* 0x0000000400007c0c */ /* 0x000fda000bf05270 */
[----:B------:R-:W-:Y:S05]  /*4450*/  @P0 BRA `(.L_x_86) ;  /* 0x00000000003c0947 */ /* 0x000fea0003800000 */
[----:B------:R-:W1:Y:S01]  /*4460*/  S2R R2, SR_LANEID ;  /* 0x0000000000027919 */ /* 0x000e620000000000 */
[----:B------:R-:W-:-:S06]  /*4470*/  ULOP3.LUT UR5, URZ, UR5, URZ, 0x33, !UPT ;  /* 0x00000005ff057292 */ /* 0x000fcc000f8e33ff */
[----:B------:R-:W-:-:S04]  /*4480*/  IMAD.U32 R0, RZ, RZ, UR5 ;  /* 0x00000005ff007e24 */ /* 0x000fc8000f8e00ff */
[----:B------:R2:W4:Y:S02]  /*4490*/  REDUX UR7, R0 ;  /* 0x00000000000773c4 */ /* 0x0005240000000000 */
[----:B------:R1:W-:Y:S01]  /*44a0*/  UTCATOMSWS.AND URZ, UR5 ;  /* 0x0000000500ff79e3 */ /* 0x0003e20008000000 */
[----:B--2---:R-:W-:Y:S01]  /*44b0*/  LOP3.LUT R0, RZ, UR4, RZ, 0x33, !PT ;  /* 0x00000004ff007c12 */ /* 0x004fe2000f8e33ff */
[----:B------:R-:W-:Y:S02]  /*44c0*/  VOTEU.ANY UR4, UPT, PT ;  /* 0x0000000000047886 */ /* 0x000fe400038e0100 */
[----:B------:R-:W-:Y:S02]  /*44d0*/  UFLO.U32 UR4, UR4 ;  /* 0x00000004000472bd */ /* 0x000fe400080e0000 */
[----:B------:R-:W2:Y:S04]  /*44e0*/  REDUX UR6, R0 ;  /* 0x00000000000673c4 */ /* 0x000ea80000000000 */
[----:B-1----:R-:W-:-:S02]  /*44f0*/  ISETP.EQ.U32.AND P0, PT, R2, UR4, PT ;  /* 0x0000000402007c0c */ /* 0x002fc4000bf02070 */
[----:B----4-:R-:W-:-:S11]  /*4500*/  MOV R2, UR7 ;  /* 0x0000000700027c02 */ /* 0x010fd60008000f00 */
[----:B------:R1:W-:Y:S01]  /*4510*/  @P0 ATOMS.AND RZ, [UR8+0x14], R2 ;  /* 0x00001402ffff098c */ /* 0x0003e2000a800008 */
[----:B--2---:R-:W-:-:S05]  /*4520*/  IMAD.U32 R0, RZ, RZ, UR6 ;  /* 0x00000006ff007e24 */ /* 0x004fca000f8e00ff */
[----:B------:R1:W-:Y:S01]  /*4530*/  @P0 ATOMS.AND RZ, [UR8+0x18], R0 ;  /* 0x00001800ffff098c */ /* 0x0003e2000a800008 */
[----:B------:R-:W-:Y:S05]  /*4540*/  BRA `(.L_x_87) ;  /* 0x0000000000147947 */ /* 0x000fea0003800000 */
.L_x_86:
[----:B------:R-:W-:Y:S02]  /*4550*/  MOV R2, 0x4570 ;  /* 0x0000457000027802 */ /* 0x000fe40000000f00 */
[----:B---3-5:R-:W-:Y:S05]  /*4560*/  CALL.REL.NOINC `($__internal_0_$__cuda_sm10x_tcgen05_guardrail_trap_col_being_dealloced_not_returned_by_alloc) ;  /* 0x0000005800487944 */ /* 0x028fea0003c00000 */
[----:B------:R-:W-:Y:S05]  /*4570*/  BRA `(.L_x_87) ;  /* 0x0000000000087947 */ /* 0x000fea0003800000 */
.L_x_85:
[----:B------:R-:W-:Y:S02]  /*4580*/  MOV R2, 0x45a0 ;  /* 0x000045a000027802 */ /* 0x000fe40000000f00 */
[----:B---3-5:R-:W-:Y:S05]  /*4590*/  CALL.REL.NOINC `($__internal_2_$__cuda_sm10x_tcgen05_guardrail_trap_unallocated_columns_being_dealloced) ;  /* 0x0000005800547944 */ /* 0x028fea0003c00000 */
.L_x_87:
[----:B------:R-:W-:Y:S01]  /*45a0*/  NOP ;  /* 0x0000000000007918 */ /* 0x000fe20000000000 */
[----:B------:R-:W-:Y:S05]  /*45b0*/  EXIT ;  /* 0x000000000000794d */ /* 0x000fea0003800000 */
.L_x_58:
[----:B------:R-:W-:-:S09]  /*45c0*/  UISETP.NE.OR UP0, UPT, UR18, 0x3, !UP4 ;  /* 0x000000031200788c */ /* 0x000fd2000e705670 */
[----:B------:R-:W-:Y:S05]  /*45d0*/  BRA.U UP0, `(.L_x_88) ;  /* 0x0000001100e87547 */ /* 0x000fea000b800000 */
[----:B------:R-:W2:Y:S01]  /*45e0*/  LDCU.64 UR4, c[0x0][0x888] ;  /* 0x00011100ff0477ac */ /* 0x000ea20008000a00 */
[----:B------:R-:W3:Y:S01]  /*45f0*/  LDC.64 R12, c[0x0][0x348] ;  /* 0x0000d200ff0c7b82 */ /* 0x000ee20000000a00 */
[----:B------:R-:W-:Y:S02]  /*4600*/  HFMA2 R9, -RZ, RZ, 0, 0 ;  /* 0x00000000ff097431 */ /* 0x000fe400000001ff */
[----:B------:R-:W-:Y:S01]  /*4610*/  IMAD.MOV.U32 R11, RZ, RZ, 0x1 ;  /* 0x00000001ff0b7424 */ /* 0x000fe200078e00ff */
[----:B------:R-:W4:Y:S01]  /*4620*/  LDCU UR46, c[0x0][0x370] ;  /* 0x00006e00ff2e77ac */ /* 0x000f220008000800 */
[----:B------:R-:W-:Y:S01]  /*4630*/  IMAD.MOV.U32 R10, RZ, RZ, RZ ;  /* 0x000000ffff0a7224 */ /* 0x000fe200078e00ff */
[----:B------:R-:W-:Y:S01]  /*4640*/  MOV R3, 0x1000 ;  /* 0x0000100000037802 */ /* 0x000fe20000000f00 */
[----:B------:R-:W4:Y:S01]  /*4650*/  LDCU.128 UR48, c[0x0][0xb10] ;  /* 0x00016200ff3077ac */ /* 0x000f220008000c00 */
[----:B------:R-:W1:Y:S01]  /*4660*/  LDCU UR37, c[0x0][0x374] ;  /* 0x00006e80ff2577ac */ /* 0x000e620008000800 */
[----:B------:R-:W1:Y:S01]  /*4670*/  LDCU.64 UR38, c[0x0][0x890] ;  /* 0x00011200ff2677ac */ /* 0x000e620008000a00 */
[----:B--2---:R-:W-:Y:S01]  /*4680*/  UISETP.NE.U32.AND UP0, UPT, UR4, URZ, UPT ;  /* 0x000000ff0400728c */ /* 0x004fe2000bf05070 */
[----:B------:R-:W2:Y:S01]  /*4690*/  LDCU UR15, c[0x0][0xb0c] ;  /* 0x00016180ff0f77ac */ /* 0x000ea20008000800 */
[----:B------:R-:W3:Y:S01]  /*46a0*/  LDCU UR56, c[0x0][0xb20] ;  /* 0x00016400ff3877ac */ /* 0x000ee20008000800 */
[----:B------:R-:W3:Y:S01]  /*46b0*/  LDCU UR4, c[0x0][0xb30] ;  /* 0x00016600ff0477ac */ /* 0x000ee20008000800 */
[----:B------:R-:W-:Y:S01]  /*46c0*/  UMOV UR21, 0x400 ;  /* 0x0000040000157882 */ /* 0x000fe20000000000 */
[----:B----4-:R-:W-:-:S02]  /*46d0*/  UIMAD.WIDE.U32 UR6, UR46, UR48, URZ ;  /* 0x000000302e0672a5 */ /* 0x010fc4000f8e00ff */
[----:B-1----:R-:W-:Y:S02]  /*46e0*/  UIMAD.WIDE.U32 UR8, UR37, UR51, URZ ;  /* 0x00000033250872a5 */ /* 0x002fe4000f8e00ff */
[----:B------:R-:W-:Y:S02]  /*46f0*/  ULEA UR21, UR47, UR21, 0x18 ;  /* 0x000000152f157291 */ /* 0x000fe4000f8ec0ff */
[----:B------:R-:W-:Y:S02]  /*4700*/  UISETP.NE.AND.EX UP6, UPT, UR5, URZ, UPT, UP0 ;  /* 0x000000ff0500728c */ /* 0x000fe4000bfc5300 */
[----:B------:R-:W-:Y:S02]  /*4710*/  UISETP.NE.AND UP0, UPT, UR45, 0x1, UPT ;  /* 0x000000012d00788c */ /* 0x000fe4000bf05270 */
[----:B------:R-:W-:Y:S02]  /*4720*/  UISETP.NE.U32.AND UP0, UPT, UR38, URZ, UPT ;  /* 0x000000ff2600728c */ /* 0x000fe4000bf05070 */
[----:B------:R-:W-:Y:S01]  /*4730*/  UIADD3 UR52, UPT, UPT, UR21, 0x88, URZ ;  /* 0x0000008815347890 */ /* 0x000fe2000fffe0ff */
[----:B------:R-:W-:Y:S01]  /*4740*/  UMOV UR6, UR7 ;  /* 0x0000000700067c82 */ /* 0x000fe20008000000 */
[----:B------:R-:W-:Y:S01]  /*4750*/  UMOV UR53, UR9 ;  /* 0x0000000900357c82 */ /* 0x000fe20008000000 */
[----:B------:R-:W-:-:S02]  /*4760*/  UISETP.GE.AND UP2, UPT, UR45, 0x1, UPT ;  /* 0x000000012d00788c */ /* 0x000fc4000bf46270 */
[----:B------:R-:W-:Y:S02]  /*4770*/  UISETP.NE.AND.EX UP5, UPT, UR39, URZ, UPT, UP0 ;  /* 0x000000ff2700728c */ /* 0x000fe4000bfa5300 */
[----:B------:R-:W-:Y:S01]  /*4780*/  UPLOP3.LUT UP3, UPT, UPT, UPT, UPT, 0x40, 0x4 ;  /* 0x000000000004789c */ /* 0x000fe20003f6e870 */
[----:B------:R-:W1:Y:S01]  /*4790*/  LDCU.64 UR22, c[0x0][0xb28] ;  /* 0x00016500ff1677ac */ /* 0x000e620008000a00 */
[----:B--2---:R-:W-:Y:S02]  /*47a0*/  UISETP.NE.AND UP2, UPT, UR15, 0x1, UPT ;  /* 0x000000010f00788c */ /* 0x004fe4000bf45270 */
[----:B------:R-:W-:Y:S02]  /*47b0*/  UIADD3 UR41, UPT, UPT, UR21, 0x70, URZ ;  /* 0x0000007015297890 */ /* 0x000fe4000fffe0ff */
[----:B------:R-:W-:Y:S02]  /*47c0*/  UIADD3 UR33, UPT, UPT, UR21, 0x78, URZ ;  /* 0x0000007815217890 */ /* 0x000fe4000fffe0ff */
[----:B------:R-:W-:-:S02]  /*47d0*/  UIADD3 UR25, UPT, UPT, UR21, 0x80, URZ ;  /* 0x0000008015197890 */ /* 0x000fc4000fffe0ff */
[----:B------:R-:W-:Y:S02]  /*47e0*/  UPRMT UR52, UR47, 0x654, UR52 ;  /* 0x000006542f347896 */ /* 0x000fe40008000034 */
[----:B------:R-:W-:Y:S02]  /*47f0*/  USHF.R.U32.HI UR54, URZ, UR49, UR6 ;  /* 0x00000031ff367299 */ /* 0x000fe40008011606 */
[----:B---3--:R-:W-:Y:S02]  /*4800*/  USHF.R.U32.HI UR53, URZ, UR56, UR53 ;  /* 0x00000038ff357299 */ /* 0x008fe40008011635 */
[----:B------:R-:W-:Y:S02]  /*4810*/  UISETP.NE.AND UP0, UPT, UR50, 0x1, UPT ;  /* 0x000000013200788c */ /* 0x000fe4000bf05270 */
[----:B------:R-:W-:-:S11]  /*4820*/  UISETP.NE.AND UP4, UPT, UR4, 0x1, UPT ;  /* 0x000000010400788c */ /* 0x000fd6000bf85270 */
.L_x_99:
[C---:B------:R-:W-:Y:S02]  /*4830*/  LEA R8, R10.reuse, UR21, 0x3 ;  /* 0x000000150a087c11 */ /* 0x040fe4000f8e18ff */
[----:B------:R-:W-:Y:S02]  /*4840*/  SHF.L.U32 R0, R9, 0x1f, RZ ;  /* 0x0000001f09007819 */ /* 0x000fe400000006ff */
[----:B------:R-:W-:Y:S02]  /*4850*/  LEA R4, R10, UR21, 0x4 ;  /* 0x000000150a047c11 */ /* 0x000fe4000f8e20ff */
[----:B--2---:R-:W2:Y:S02]  /*4860*/  SYNCS.PHASECHK.TRANS64.TRYWAIT P0, [R8+URZ+0xc0], R0 ;  /* 0x0000c000080075a7 */ /* 0x004ea400080011ff */
[----:B--2---:R-:W-:Y:S05]  /*4870*/  @!P0 BRA `(.L_x_89) ;  /* 0x0000005000348947 */ /* 0x004fea0003800000 */
.L_x_188:
[----:B------:R-:W3:Y:S01]  /*4880*/  LDS.128 R4, [R4+0x150] ;  /* 0x0001500004047984 */ /* 0x000ee20000000c00 */
[----:B------:R-:W-:Y:S01]  /*4890*/  UISETP.GE.AND UP0, UPT, UR45, 0x1, UPT ;  /* 0x000000012d00788c */ /* 0x000fe2000bf06270 */
[----:B------:R-:W-:Y:S01]  /*48a0*/  @!PT LDS RZ, [RZ] ;  /* 0x00000000fffff984 */ /* 0x000fe20000000800 */
[----:B------:R-:W-:Y:S01]  /*48b0*/  @!PT LDS RZ, [RZ] ;  /* 0x00000000fffff984 */ /* 0x000fe20000000800 */
[----:B------:R-:W-:Y:S01]  /*48c0*/  @!PT LDS RZ, [RZ] ;  /* 0x00000000fffff984 */ /* 0x000fe20000000800 */
[----:B------:R-:W-:Y:S01]  /*48d0*/  @!PT LDS RZ, [RZ] ;  /* 0x00000000fffff984 */ /* 0x000fe20000000800 */
[----:B------:R4:W-:Y:S06]  /*48e0*/  MEMBAR.ALL.CTA ;  /* 0x0000000000007992 */ /* 0x0009ec0000008000 */
[----:B----4-:R-:W4:Y:S01]  /*48f0*/  FENCE.VIEW.ASYNC.S ;  /* 0x00000000000073c6 */ /* 0x010f220000000000 */
[----:B---3--:R-:W-:Y:S11]  /*4900*/  LOP3.LUT P0, RZ, R6, 0x1, RZ, 0xc0, !PT ;  /* 0x0000000106ff7812 */ /* 0x008ff6000780c0ff */
[----:B------:R-:W-:Y:S02]  /*4910*/  @!UPT UIADD3 URZ, UPT, UPT, URZ, URZ, URZ ;  /* 0x000000fffffff290 */ /* 0x000fe4000fffe0ff */
[----:B----4-:R-:W-:Y:S01]  /*4920*/  VOTEU.ANY UP2, P0 ;  /* 0x0000000000ff7886 */ /* 0x010fe20000040100 */
[----:B------:R-:W-:Y:S11]  /*4930*/  PLOP3.LUT P0, PT, PT, PT, UP2, 0x80, 0x8 ;  /* 0x000000000008781c */ /* 0x000ff60003f0f028 */
[----:B------:R-:W-:Y:S02]  /*4940*/  @!UPT UIADD3 URZ, UPT, UPT, URZ, URZ, URZ ;  /* 0x000000fffffff290 */ /* 0x000fe4000fffe0ff */
[----:B--2---:R-:W-:Y:S02]  /*4950*/  @P0 SHF.R.U32.HI R0, RZ, 0x10, R5 ;  /* 0x00000010ff000819 */ /* 0x004fe40000011605 */
[----:B------:R-:W-:Y:S02]  /*4960*/  @P0 MOV R2, R4 ;  /* 0x0000000400020202 */ /* 0x000fe40000000f00 */
[----:B------:R-:W-:Y:S01]  /*4970*/  @P0 R2UR UR4, R0 ;  /* 0x00000000000402ca */ /* 0x000fe200000e0000 */
[----:B------:R-:W-:Y:S01]  /*4980*/  VIADD R0, R8, 0xd0 ;  /* 0x000000d008007836 */ /* 0x000fe20000000000 */
[----:B------:R-:W-:Y:S02]  /*4990*/  @P0 LOP3.LUT R4, R5, 0xffff, RZ, 0xc0, !PT ;  /* 0x0000ffff05040812 */ /* 0x000fe400078ec0ff */
[----:B------:R-:W-:Y:S02]  /*49a0*/  @P0 R2UR UR6, R2 ;  /* 0x00000000020602ca */ /* 0x000fe400000e0000 */
[----:B------:R-:W-:Y:S02]  /*49b0*/  PRMT R0, RZ, 0x654, R0 ;  /* 0x00000654ff007816 */ /* 0x000fe40000000000 */
[----:B------:R-:W-:Y:S02]  /*49c0*/  @P0 R2UR UR5, R4 ;  /* 0x00000000040502ca */ /* 0x000fe400000e0000 */
[----:B------:R2:W-:Y:S03]  /*49d0*/  SYNCS.ARRIVE.TRANS64.RED.A1T0 RZ, [R0+URZ], RZ ;  /* 0x000000ff00ff79a7 */ /* 0x0005e600081004ff */
[----:B------:R-:W-:Y:S04]  /*49e0*/  @UP2 UMOV UR29, UR4 ;  /* 0x00000004001d2c82 */ /* 0x000fe80008000000 */
[----:B------:R-:W-:Y:S04]  /*49f0*/  @UP2 UMOV UR14, UR6 ;  /* 0x00000006000e2c82 */ /* 0x000fe80008000000 */
[----:B------:R-:W-:Y:S01]  /*4a00*/  @UP2 UMOV UR13, UR5 ;  /* 0x00000005000d2c82 */ /* 0x000fe20008000000 */
[----:B------:R-:W-:Y:S05]  /*4a10*/  BRA.U !UP0, `(.L_x_90) ;  /* 0x0000000108c07547 */ /* 0x000fea000b800000 */
[----:B------:R-:W-:Y:S02]  /*4a20*/  UIMAD.WIDE.U32 UR16, UR13, UR51, URZ ;  /* 0x000000330d1072a5 */ /* 0x000fe4000f8e00ff */
[----:B------:R-:W-:Y:S02]  /*4a30*/  UP2UR UR20, UPR, URZ, 0x4 ;  /* 0x00000004ff147883 */ /* 0x000fe40008000000 */
[----:B------:R-:W-:Y:S02]  /*4a40*/  UISETP.NE.AND UP2, UPT, UR50, 0x1, UPT ;  /* 0x000000013200788c */ /* 0x000fe4000bf45270 */
[----:B------:R-:W-:Y:S02]  /*4a50*/  UIMAD.WIDE.U32 UR18, UR14, UR48, URZ ;  /* 0x000000300e1272a5 */ /* 0x000fe4000f8e00ff */
[----:B------:R-:W-:Y:S02]  /*4a60*/  USEL UR4, UR37, UR53, !UP2 ;  /* 0x0000003525047287 */ /* 0x000fe4000d000000 */
[----:B------:R-:W-:Y:S02]  /*4a70*/  UISETP.NE.AND UP0, UPT, UR15, 0x1, UPT ;  /* 0x000000010f00788c */ /* 0x000fe4000bf05270 */
[----:B------:R-:W-:Y:S02]  /*4a80*/  UP2UR UR24, UPR, URZ, 0x2 ;  /* 0x00000002ff187883 */ /* 0x000fe40008000000 */
[----:B------:R-:W-:Y:S02]  /*4a90*/  UISETP.NE.AND UP1, UPT, UR45, 0x1, UPT ;  /* 0x000000012d00788c */ /* 0x000fe4000bf25270 */
[----:B-1----:R-:W-:Y:S02]  /*4aa0*/  UIMAD.WIDE.U32 UR8, UR4, UR22, URZ ;  /* 0x00000016040872a5 */ /* 0x002fe4000f8e00ff */
[----:B------:R-:W-:Y:S01]  /*4ab0*/  USEL UR7, UR46, UR54, !UP0 ;  /* 0x000000362e077287 */ /* 0x000fe2000c000000 */
[----:B------:R-:W-:Y:S02]  /*4ac0*/  UMOV UR5, UR17 ;  /* 0x0000001100057c82 */ /* 0x000fe40008000000 */
[----:B------:R-:W-:Y:S02]  /*4ad0*/  USHF.R.U32.HI UR6, URZ, UR56, UR5 ;  /* 0x00000038ff067299 */ /* 0x000fe40008011605 */
[----:B------:R-:W-:Y:S02]  /*4ae0*/  UIMAD.WIDE.U32 UR10, UR7, UR22, URZ ;  /* 0x00000016070a72a5 */ /* 0x000fe4000f8e00ff */
[----:B------:R-:W-:Y:S02]  /*4af0*/  USEL UR6, UR13, UR6, !UP2 ;  /* 0x000000060d067287 */ /* 0x000fe4000d000000 */
[----:B------:R-:W-:Y:S01]  /*4b00*/  UISETP.NE.AND UP2, UPT, UR20, URZ, UPT ;  /* 0x000000ff1400728c */ /* 0x000fe2000bf45270 */
[----:B------:R-:W-:Y:S02]  /*4b10*/  UMOV UR5, UR19 ;  /* 0x0000001300057c82 */ /* 0x000fe40008000000 */
[----:B------:R-:W-:Y:S03]  /*4b20*/  USHF.R.U32.HI UR12, URZ, UR49, UR5 ;  /* 0x00000031ff0c7299 */ /* 0x000fe60008011605 */
[----:B------:R-:W-:Y:S02]  /*4b30*/  UMOV UR5, UR9 ;  /* 0x0000000900057c82 */ /* 0x000fe40008000000 */
[----:B------:R-:W-:Y:S03]  /*4b40*/  @UP1 USHF.R.U32.HI UR4, URZ, UR23, UR5 ;  /* 0x00000017ff041299 */ /* 0x000fe60008011605 */
[----:B------:R-:W-:Y:S01]  /*4b50*/  UMOV UR5, UR11 ;  /* 0x0000000b00057c82 */ /* 0x000fe20008000000 */
[----:B------:R-:W-:Y:S02]  /*4b60*/  UIMAD UR4, UR45, UR4, URZ ;  /* 0x000000042d0472a4 */ /* 0x000fe4000f8e02ff */
[----:B------:R-:W-:Y:S02]  /*4b70*/  @UP1 USHF.R.U32.HI UR7, URZ, UR23, UR5 ;  /* 0x00000017ff071299 */ /* 0x000fe40008011605 */
[----:B------:R-:W-:Y:S02]  /*4b80*/  USEL UR5, UR14, UR12, !UP0 ;  /* 0x0000000c0e057287 */ /* 0x000fe4000c000000 */
[----:B------:R-:W-:Y:S02]  /*4b90*/  UIMAD.WIDE.U32 UR10, UR6, UR22, URZ ;  /* 0x00000016060a72a5 */ /* 0x000fe4000f8e00ff */
[----:B------:R-:W-:Y:S02]  /*4ba0*/  UIMAD UR8, UR45, UR7, URZ ;  /* 0x000000072d0872a4 */ /* 0x000fe4000f8e02ff */
[----:B------:R-:W-:Y:S03]  /*4bb0*/  UISETP.GE.AND UP0, UPT, UR6, UR4, UPT ;  /* 0x000000040600728c */ /* 0x000fe6000bf06270 */
[----:B------:R-:W-:Y:S01]  /*4bc0*/  UMOV UR4, UR11 ;  /* 0x0000000b00047c82 */ /* 0x000fe20008000000 */
[----:B------:R-:W-:Y:S02]  /*4bd0*/  UISETP.GE.OR UP0, UPT, UR5, UR8, UP0 ;  /* 0x000000080500728c */ /* 0x000fe40008706670 */
[----:B------:R-:W-:Y:S02]  /*4be0*/  USHF.R.U32.HI UR4, URZ, UR23, UR4 ;  /* 0x00000017ff047299 */ /* 0x000fe40008011604 */
[----:B------:R-:W-:Y:S02]  /*4bf0*/  UIMAD.WIDE.U32 UR8, UR5, UR22, URZ ;  /* 0x00000016050872a5 */ /* 0x000fe4000f8e00ff */
[----:B------:R-:W-:Y:S04]  /*4c00*/  USEL UR10, UR6, UR4, !UP1 ;  /* 0x00000004060a7287 */ /* 0x000fe8000c800000 */
[----:B------:R-:W-:Y:S01]  /*4c10*/  UIADD3 UR11, UPT, UPT, -UR10, URZ, URZ ;  /* 0x000000ff0a0b7290 */ /* 0x000fe2000fffe1ff */
[----:B------:R-:W-:Y:S02]  /*4c20*/  @!UP0 UMOV UR4, UR9 ;  /* 0x0000000900048c82 */ /* 0x000fe40008000000 */
[----:B------:R-:W-:Y:S02]  /*4c30*/  @!UP0 USHF.R.U32.HI UR4, URZ, UR23, UR4 ;  /* 0x00000017ff048299 */ /* 0x000fe40008011604 */
[----:B------:R-:W-:Y:S02]  /*4c40*/  UIMAD UR8, UR45, UR11, UR6 ;  /* 0x0000000b2d0872a4 */ /* 0x000fe4000f8e0206 */
[----:B------:R-:W-:Y:S02]  /*4c50*/  @!UP0 USEL UR4, UR5, UR4, !UP1 ;  /* 0x0000000405048287 */ /* 0x000fe4000c800000 */
[----:B------:R-:W-:Y:S02]  /*4c60*/  UISETP.NE.AND UP1, UPT, UR24, URZ, UPT ;  /* 0x000000ff1800728c */ /* 0x000fe4000bf25270 */
[----:B------:R-:W-:Y:S02]  /*4c70*/  @!UP0 UIMAD UR7, UR7, UR8, UR4 ;  /* 0x00000008070782a4 */ /* 0x000fe4000f8e0204 */
[----:B------:R-:W-:Y:S02]  /*4c80*/  @!UP0 UIADD3 UR9, UPT, UPT, UR10, -UR4, URZ ;  /* 0x800000040a098290 */ /* 0x000fe4000fffe0ff */
[----:B------:R-:W-:Y:S02]  /*4c90*/  UIADD3 UR8, UPT, UPT, -UR6, URZ, URZ ;  /* 0x000000ff06087290 */ /* 0x000fe4000fffe1ff */
[----:B------:R-:W-:Y:S02]  /*4ca0*/  UIADD3 UR4, UPT, UPT, -UR5, URZ, URZ ;  /* 0x000000ff05047290 */ /* 0x000fe4000fffe1ff */
[----:B------:R-:W-:Y:S03]  /*4cb0*/  @!UP0 UIMAD UR6, UR9, UR45, UR5 ;  /* 0x0000002d090682a4 */ /* 0x000fe6000f8e0205 */
[----:B------:R-:W-:Y:S01]  /*4cc0*/  @!UP0 UMOV UR5, UR7 ;  /* 0x0000000700058c82 */ /* 0x000fe20008000000 */
[----:B------:R-:W-:Y:S02]  /*4cd0*/  UIMAD UR7, UR15, UR4, UR14 ;  /* 0x000000040f0772a4 */ /* 0x000fe4000f8e020e */
[----:B------:R-:W-:Y:S02]  /*4ce0*/  UIMAD UR4, UR50, UR8, UR13 ;  /* 0x00000008320472a4 */ /* 0x000fe4000f8e020d */
[----:B------:R-:W-:Y:S02]  /*4cf0*/  UIMAD UR14, UR5, UR15, UR7 ;  /* 0x0000000f050e72a4 */ /* 0x000fe4000f8e0207 */
[----:B------:R-:W-:Y:S11]  /*4d00*/  UIMAD UR13, UR6, UR50, UR4 ;  /* 0x00000032060d72a4 */ /* 0x000ff6000f8e0204 */
[----:B------:R-:W-:Y:S01]  /*4d10*/  @!UPT UIADD3 URZ, UPT, UPT, URZ, URZ, URZ ;  /* 0x000000fffffff290 */ /* 0x000fe2000fffe0ff */
.L_x_90:
[----:B------:R-:W3:Y:S01]  /*4d20*/  @!UP4 LDCU.128 UR8, c[0x0][0xb10] ;  /* 0x00016200ff08c7ac */ /* 0x000ee20008000c00 */
[----:B------:R-:W-:Y:S02]  /*4d30*/  ISETP.NE.U32.AND P0, PT, RZ, UR38, PT ;  /* 0x00000026ff007c0c */ /* 0x000fe4000bf05070 */
[----:B------:R-:W-:Y:S02]  /*4d40*/  SHF.L.U32 R4, R11, 0x1f, RZ ;  /* 0x0000001f0b047819 */ /* 0x000fe400000006ff */
[----:B------:R-:W-:Y:S01]  /*4d50*/  ISETP.NE.AND.EX P0, PT, RZ, UR39, PT, P0 ;  /* 0x00000027ff007c0c */ /* 0x000fe2000bf05300 */
[----:B------:R-:W4:Y:S01]  /*4d60*/  @!UP4 LDCU UR5, c[0x0][0xb0c] ;  /* 0x00016180ff05c7ac */ /* 0x000f220008000800 */
[----:B------:R-:W-:Y:S02]  /*4d70*/  USHF.L.U32 UR42, UR30, 0x7, URZ ;  /* 0x000000071e2a7899 */ /* 0x000fe400080006ff */
[----:B------:R-:W-:Y:S02]  /*4d80*/  USHF.L.U32 UR43, UR31, 0x6, URZ ;  /* 0x000000061f2b7899 */ /* 0x000fe400080006ff */
[----:B---3--:R-:W-:Y:S07]  /*4d90*/  UIMAD.WIDE.U32 UR6, UR14, UR8, URZ ;  /* 0x000000080e0672a5 */ /* 0x008fee000f8e00ff */
[----:B------:R-:W-:Y:S01]  /*4da0*/  @!UP4 UMOV UR4, UR7 ;  /* 0x000000070004cc82 */ /* 0x000fe20008000000 */
[----:B----4-:R-:W-:Y:S02]  /*4db0*/  @!UP4 UISETP.NE.AND UP0, UPT, UR5, 0x1, UPT ;  /* 0x000000010500c88c */ /* 0x010fe4000bf05270 */
[----:B------:R-:W-:Y:S02]  /*4dc0*/  @!UP4 USHF.R.U32.HI UR4, URZ, UR9, UR4 ;  /* 0x00000009ff04c299 */ /* 0x000fe40008011604 */
[----:B------:R-:W-:Y:S02]  /*4dd0*/  UIMAD.WIDE.U32 UR6, UR13, UR11, URZ ;  /* 0x0000000b0d0672a5 */ /* 0x000fe4000f8e00ff */
[----:B------:R-:W-:Y:S02]  /*4de0*/  @!UP4 USEL UR8, UR14, UR4, !UP0 ;  /* 0x000000040e08c287 */ /* 0x000fe4000c000000 */
[----:B------:R-:W-:Y:S03]  /*4df0*/  @!UP4 UISETP.NE.AND UP0, UPT, UR10, 0x1, UPT ;  /* 0x000000010a00c88c */ /* 0x000fe6000bf05270 */
[----:B------:R-:W-:Y:S02]  /*4e00*/  @!UP4 UMOV UR6, UR7 ;  /* 0x000000070006cc82 */ /* 0x000fe40008000000 */
[----:B------:R-:W3:Y:S02]  /*4e10*/  @!UP4 LDCU UR4, c[0x0][0xb20] ;  /* 0x00016400ff04c7ac */ /* 0x000ee40008000800 */
[----:B---3--:R-:W-:Y:S04]  /*4e20*/  @!UP4 USHF.R.U32.HI UR6, URZ, UR4, UR6 ;  /* 0x00000004ff06c299 */ /* 0x008fe80008011606 */
[----:B------:R-:W-:Y:S04]  /*4e30*/  @!UP4 USEL UR6, UR13, UR6, !UP0 ;  /* 0x000000060d06c287 */ /* 0x000fe8000c000000 */
[----:B------:R-:W-:Y:S02]  /*4e40*/  @!UP4 UIADD3 UR4, UPT, UPT, -UR8, UR6, URZ ;  /* 0x000000060804c290 */ /* 0x000fe4000fffe1ff */
[----:B------:R-:W-:Y:S02]  /*4e50*/  @!UP4 UIADD3 UR6, UPT, UPT, UR8, -UR6, URZ ;  /* 0x800000060806c290 */ /* 0x000fe4000fffe0ff */
[----:B------:R-:W-:Y:S02]  /*4e60*/  @!UP4 UIMAD UR14, UR4, UR5, UR14 ;  /* 0x00000005040ec2a4 */ /* 0x000fe4000f8e020e */
[----:B------:R-:W-:Y:S01]  /*4e70*/  @!UP4 UIMAD UR13, UR6, UR10, UR13 ;  /* 0x0000000a060dc2a4 */ /* 0x000fe2000f8e020d */
[----:B------:R-:W-:Y:S11]  /*4e80*/  BRA.U UP3, `(.L_x_91) ;  /* 0x0000000103107547 */ /* 0x000ff6000b800000 */
[----:B------:R-:W-:Y:S04]  /*4e90*/  MOV R2, UR55 ;  /* 0x0000003700027c02 */ /* 0x000fe80008000f00 */
[----:B------:R-:W-:Y:S04]  /*4ea0*/  SHF.L.U32 R2, R2, 0x1f, RZ ;  /* 0x0000001f02027819 */ /* 0x000fe800000006ff */
[----:B------:R-:W3:Y:S02]  /*4eb0*/  SYNCS.PHASECHK.TRANS64.TRYWAIT P1, [UR21+0xb8], R2 ;  /* 0x0000b802ff0075a7 */ /* 0x000ee40008021115 */
[----:B---3--:R-:W-:Y:S05]  /*4ec0*/  @!P1 BRA `(.L_x_92) ;  /* 0x0000004800b49947 */ /* 0x008fea0003800000 */
.L_x_91:
[----:B------:R-:W-:Y:S05]  /*4ed0*/  BRA.U !UP5, `(.L_x_93) ;  /* 0x000000010d387547 */ /* 0x000fea000b800000 */
[----:B------:R-:W-:Y:S01]  /*4ee0*/  UPLOP3.LUT UP1, UPT, UPT, UPT, UP6, 0x80, 0x8 ;  /* 0x000000000008789c */ /* 0x000fe20003f2f060 */
[----:B--2---:R-:W-:Y:S01]  /*4ef0*/  HFMA2 R0, -RZ, RZ, 0, 5.9604644775390625e-08 ;  /* 0x00000001ff007431 */ /* 0x004fe200000001ff */
[----:B------:R-:W2:Y:S01]  /*4f00*/  LDCU.64 UR8, c[0x0][0x358] ;  /* 0x00006b00ff0877ac */ /* 0x000ea20008000a00 */
[----:B------:R-:W-:Y:S03]  /*4f10*/  IMAD.MOV.U32 R46, RZ, RZ, 0x1 ;  /* 0x00000001ff2e7424 */ /* 0x000fe600078e00ff */
[----:B------:R-:W-:Y:S05]  /*4f20*/  PLOP3.LUT P1, PT, PT, PT, UP1, 0x80, 0x8 ;  /* 0x000000000008781c */ /* 0x000fea0003f2f018 */
[----:B------:R-:W3:Y:S01]  /*4f30*/  @UP1 LDCU.64 UR4, c[0x0][0x888] ;  /* 0x00011100ff0417ac */ /* 0x000ee20008000a00 */
[----:B------:R-:W-:Y:S07]  /*4f40*/  @UP1 UIMAD UR6, UR36, UR38, URZ ;  /* 0x00000026240612a4 */ /* 0x000fee000f8e02ff */
[----:B------:R-:W-:Y:S01]  /*4f50*/  @!P1 PRMT R46, R0, 0x7610, R46 ;  /* 0x00007610002e9816 */ /* 0x000fe2000000002e */
[----:B---3--:R-:W-:Y:S06]  /*4f60*/  @UP1 UIMAD.WIDE UR4, UR6, 0x4, UR4 ;  /* 0x00000004060418a5 */ /* 0x008fec000f8e0204 */
[----:B------:R-:W-:Y:S01]  /*4f70*/  IMAD.U32 R6, RZ, RZ, UR4 ;  /* 0x00000004ff067e24 */ /* 0x000fe2000f8e00ff */
[----:B------:R-:W-:Y:S04]  /*4f80*/  MOV R7, UR5 ;  /* 0x0000000500077c02 */ /* 0x000fe80008000f00 */
[----:B------:R-:W3:Y:S01]  /*4f90*/  @!UP1 LDCU UR4, c[0x0][0x880] ;  /* 0x00011000ff0497ac */ /* 0x000ee20008000800 */
[----:B--2--5:R4:W5:Y:S02]  /*4fa0*/  @P1 LDG.E R27, desc[UR8][R6.64] ;  /* 0x00000008061b1981 */ /* 0x024964000c1e1900 */
[----:B---34-:R-:W-:Y:S07]  /*4fb0*/  @!P1 IMAD.U32 R27, RZ, RZ, UR4 ;  /* 0x00000004ff1b9e24 */ /* 0x018fee000f8e00ff */
.L_x_93:
[----:B-----5:R-:W-:Y:S01]  /*4fc0*/  @!P0 FSETP.EQ.AND P2, PT, R27, RZ, PT ;  /* 0x000000ff1b00820b */ /* 0x020fe20003f42000 */
[----:B------:R-:W-:Y:S01]  /*4fd0*/  @!UPT UIADD3 URZ, UPT, UPT, URZ, URZ, URZ ;  /* 0x000000fffffff290 */ /* 0x000fe2000fffe0ff */
[----:B------:R-:W-:Y:S11]  /*4fe0*/  @!P0 BRA `(.L_x_94) ;  /* 0x0000000000148947 */ /* 0x000ff60003800000 */
[----:B------:R-:W-:Y:S02]  /*4ff0*/  LOP3.LUT P0, RZ, R46, 0xff, RZ, 0xc0, !PT ;  /* 0x000000ff2eff7812 */ /* 0x000fe4000780c0ff */
[----:B------:R-:W-:Y:S04]  /*5000*/  PLOP3.LUT P2, PT, PT, PT, UP1, 0x80, 0x8 ;  /* 0x000000000008781c */ /* 0x000fe80003f4f018 */
[----:B------:R-:W-:Y:S07]  /*5010*/  PLOP3.LUT P2, PT, P2, PT, PT, 0x8, 0x80 ;  /* 0x000000000080781c */ /* 0x000fee000174e170 */
[----:B------:R-:W-:Y:S11]  /*5020*/  @P0 FSETP.EQ.AND P2, PT, R27, RZ, PT ;  /* 0x000000ff1b00020b */ /* 0x000ff60003f42000 */
[----:B------:R-:W-:Y:S02]  /*5030*/  @!UPT UIADD3 URZ, UPT, UPT, URZ, URZ, URZ ;  /* 0x000000fffffff290 */ /* 0x000fe4000fffe0ff */
.L_x_94:
[----:B------:R-:W3:Y:S01]  /*5040*/  SYNCS.PHASECHK.TRANS64.TRYWAIT P0, [UR21+0x90], R4 ;  /* 0x00009004ff0075a7 */ /* 0x000ee20008001115 */
[----:B------:R-:W-:Y:S04]  /*5050*/  ELECT P1, URZ, PT ;  /* 0x0000000000ff782f */ /* 0x000fe80003820000 */
[----:B------:R-:W-:Y:S01]  /*5060*/  PLOP3.LUT P1, PT, P2, P1, PT, 0xf2, 0x2f ;  /* 0x00000000002f781c */ /* 0x000fe20001723e72 */
[----:B------:R-:W-:Y:S01]  /*5070*/  @!UPT UIADD3 URZ, UPT, UPT, URZ, URZ, URZ ;  /* 0x000000fffffff290 */ /* 0x000fe2000fffe0ff */
[----:B---3--:R-:W-:Y:S11]  /*5080*/  @!P0 BRA `(.L_x_95) ;  /* 0x00000048005c8947 */ /* 0x008ff60003800000 */
.L_x_191:
[----:B--2---:R-:W-:Y:S01]  /*5090*/  @!P1 IADD3 R2, P0, PT, R12, 0x580, RZ ;  /* 0x000005800c029810 */ /* 0x004fe20007f1e0ff */
[----:B------:R-:W-:Y:S01]  /*50a0*/  VOTEU.ALL UP0, P1 ;  /* 0x0000000000ff7886 */ /* 0x000fe20000800000 */
[----:B------:R-:W-:Y:S01]  /*50b0*/  UMOV UR6, 0x0 ;  /* 0x0000000000067882 */ /* 0x000fe20000000000 */
[----:B------:R-:W-:Y:S01]  /*50c0*/  UMOV UR7, 0x10000000 ;  /* 0x1000000000077882 */ /* 0x000fe20000000000 */
[----:B------:R-:W-:Y:S01]  /*50d0*/  @!P1 R2UR UR5, R2 ;  /* 0x00000000020592ca */ /* 0x000fe200000e0000 */
[----:B------:R-:W-:Y:S01]  /*50e0*/  @!P1 IMAD.X R0, RZ, RZ, R13, P0 ;  /* 0x000000ffff009224 */ /* 0x000fe200000e060d */
[----:B------:R-:W-:Y:S02]  /*50f0*/  @!UP0 UIADD3 UR40, UPT, UPT, UR21, 0x200, URZ ;  /* 0x0000020015288890 */ /* 0x000fe4000fffe0ff */
[----:B------:R-:W-:Y:S02]  /*5100*/  @!UP0 UIADD3 UR10, UPT, UPT, UR42, 0x40, URZ ;  /* 0x000000402a0a8890 */ /* 0x000fe4000fffe0ff */
[----:B------:R-:W-:Y:S01]  /*5110*/  @!P1 R2UR UR4, R0 ;  /* 0x00000000000492ca */ /* 0x000fe200000e0000 */
[----:B------:R-:W-:Y:S01]  /*5120*/  @!UP0 UIADD3 UR8, UPT, UPT, UR21, 0xa00, URZ ;  /* 0x00000a0015088890 */ /* 0x000fe2000fffe0ff */
[----:B------:R-:W-:Y:S01]  /*5130*/  @!P1 IMAD.MOV.U32 R0, RZ, RZ, 0x1000 ;  /* 0x00001000ff009424 */ /* 0x000fe200078e00ff */
[----:B------:R-:W-:Y:S01]  /*5140*/  VOTEU.ALL UP0, P1 ;  /* 0x0000000000ff7886 */ /* 0x000fe20000800000 */
[----:B------:R-:W-:Y:S01]  /*5150*/  UMOV UR44, UR36 ;  /* 0x00000024002c7c82 */ /* 0x000fe20008000000 */
[----:B------:R-:W-:Y:S01]  /*5160*/  UMOV UR9, UR41 ;  /* 0x0000002900097c82 */ /* 0x000fe20008000000 */
[----:B------:R-:W-:Y:S01]  /*5170*/  UMOV UR11, UR43 ;  /* 0x0000002b000b7c82 */ /* 0x000fe20008000000 */
[----:B------:R-:W-:Y:S01]  /*5180*/  IMAD.U32 R6, RZ, RZ, UR5 ;  /* 0x00000005ff067e24 */ /* 0x000fe2000f8e00ff */
[----:B------:R-:W-:Y:S05]  /*5190*/  UMOV UR12, UR36 ;  /* 0x00000024000c7c82 */ /* 0x000fea0008000000 */
[----:B------:R-:W-:Y:S01]  /*51a0*/  IMAD.U32 R7, RZ, RZ, UR4 ;  /* 0x00000004ff077e24 */ /* 0x000fe2000f8e00ff */
[----:B------:R-:W-:Y:S04]  /*51b0*/  @!P1 R2UR UR4, R6 ;  /* 0x00000000060492ca */ /* 0x000fe800000e0000 */
[----:B------:R-:W-:Y:S11]  /*51c0*/  @!P1 R2UR UR5, R7 ;  /* 0x00000000070592ca */ /* 0x000ff600000e0000 */
[----:B------:R-:W-:Y:S02]  /*51d0*/  @!UPT UIADD3 URZ, UPT, UPT, URZ, URZ, URZ ;  /* 0x000000fffffff290 */ /* 0x000fe4000fffe0ff */
[----:B------:R-:W-:Y:S01]  /*51e0*/  @!UP0 UTMALDG.3D [UR40], [UR4], desc[UR6] ;  /* 0x00000628040085b4 */ /* 0x000fe20008011000 */
[----:B------:R-:W-:Y:S05]  /*51f0*/  VOTEU.ALL UP0, P1 ;  /* 0x0000000000ff7886 */ /* 0x000fea0000800000 */
[----:B------:R2:W-:Y:S01]  /*5200*/  @!UP0 UTMALDG.3D [UR8], [UR4], desc[UR6] ;  /* 0x00000608040085b4 */ /* 0x0005e20008011000 */
[----:B------:R3:W-:Y:S01]  /*5210*/  @!P1 SYNCS.ARRIVE.TRANS64.RED.A0TR RZ, [UR21+0x70], R0 ;  /* 0x00007000ffff99a7 */ /* 0x0007e20008300415 */
[----:B--2---:R-:W-:Y:S09]  /*5220*/  UPRMT UR4, UR47, 0x654, UR41 ;  /* 0x000006542f047896 */ /* 0x004ff20008000029 */
[----:B------:R-:W-:Y:S01]  /*5230*/  SYNCS.ARRIVE.TRANS64.RED.A1T0 RZ, [UR4], RZ ;  /* 0x000000ffffff79a7 */ /* 0x000fe20008100404 */
[----:B------:R-:W2:Y:S02]  /*5240*/  SYNCS.PHASECHK.TRANS64.TRYWAIT P0, [UR21+0x98], R4 ;  /* 0x00009804ff0075a7 */ /* 0x000ea40008001115 */
[----:B--23--:R-:W-:Y:S05]  /*5250*/  @!P0 BRA `(.L_x_96) ;  /* 0x0000004800008947 */ /* 0x00cfea0003800000 */
.L_x_193:
[----:B------:R-:W-:Y:S01]  /*5260*/  @!P1 IADD3 R2, P0, PT, R12, 0x580, RZ ;  /* 0x000005800c029810 */ /* 0x000fe20007f1e0ff */
[----:B------:R-:W-:Y:S01]  /*5270*/  VOTEU.ALL UP0, P1 ;  /* 0x0000000000ff7886 */ /* 0x000fe20000800000 */
[----:B------:R-:W-:Y:S01]  /*5280*/  UMOV UR6, 0x0 ;  /* 0x0000000000067882 */ /* 0x000fe20000000000 */
[----:B------:R-:W-:Y:S01]  /*5290*/  UMOV UR7, 0x10000000 ;  /* 0x1000000000077882 */ /* 0x000fe20000000000 */
[----:B------:R-:W-:Y:S01]  /*52a0*/  @!P1 R2UR UR5, R2 ;  /* 0x00000000020592ca */ /* 0x000fe200000e0000 */
[----:B--2---:R-:W-:Y:S01]  /*52b0*/  @!P1 IMAD.X R0, RZ, RZ, R13, P0 ;  /* 0x000000ffff009224 */ /* 0x004fe200000e060d */
[----:B------:R-:W-:Y:S02]  /*52c0*/  @!UP0 UIADD3 UR34, UPT, UPT, UR42, 0x10, URZ ;  /* 0x000000102a228890 */ /* 0x000fe4000fffe0ff */
[----:B------:R-:W-:Y:S02]  /*52d0*/  @!UP0 UIADD3 UR32, UPT, UPT, UR21, 0x1200, URZ ;  /* 0x0000120015208890 */ /* 0x000fe4000fffe0ff */
[----:B------:R-:W-:Y:S01]  /*52e0*/  @!P1 R2UR UR4, R0 ;  /* 0x00000000000492ca */ /* 0x000fe200000e0000 */
[----:B------:R-:W-:Y:S01]  /*52f0*/  @!UP0 UIADD3 UR10, UPT, UPT, UR42, 0x50, URZ ;  /* 0x000000502a0a8890 */ /* 0x000fe2000fffe0ff */
[----:B------:R-:W-:Y:S01]  /*5300*/  @!P1 IMAD.MOV.U32 R0, RZ, RZ, 0x1000 ;  /* 0x00001000ff009424 */ /* 0x000fe200078e00ff */
[----:B------:R-:W-:Y:S01]  /*5310*/  @!UP0 UIADD3 UR8, UPT, UPT, UR21, 0x1a00, URZ ;  /* 0x00001a0015088890 */ /* 0x000fe2000fffe0ff */
[----:B------:R-:W-:Y:S01]  /*5320*/  VOTEU.ALL UP0, P1 ;  /* 0x0000000000ff7886 */ /* 0x000fe20000800000 */
[----:B------:R-:W-:Y:S02]  /*5330*/  UMOV UR35, UR43 ;  /* 0x0000002b00237c82 */ /* 0x000fe40008000000 */
[----:B------:R-:W-:Y:S01]  /*5340*/  IMAD.U32 R6, RZ, RZ, UR5 ;  /* 0x00000005ff067e24 */ /* 0x000fe2000f8e00ff */
[----:B------:R-:W-:Y:S01]  /*5350*/  UMOV UR9, UR33 ;  /* 0x0000002100097c82 */ /* 0x000fe20008000000 */
[----:B------:R-:W-:Y:S01]  /*5360*/  UMOV UR11, UR43 ;  /* 0x0000002b000b7c82 */ /* 0x000fe20008000000 */
[----:B------:R-:W-:Y:S03]  /*5370*/  UMOV UR12, UR36 ;  /* 0x00000024000c7c82 */ /* 0x000fe60008000000 */
        /* <DEDUP_REMOVED lines=12> */
.L_x_195:
[----:B------:R-:W-:Y:S01]  /*5440*/  @!P1 IADD3 R2, P0, PT, R12, 0x580, RZ ;  /* 0x000005800c029810 */ /* 0x000fe20007f1e0ff */
[----:B------:R-:W-:Y:S01]  /*5450*/  VOTEU.ALL UP0, P1 ;  /* 0x0000000000ff7886 */ /* 0x000fe20000800000 */
[----:B------:R-:W-:Y:S01]  /*5460*/  UMOV UR6, 0x0 ;  /* 0x0000000000067882 */ /* 0x000fe20000000000 */
[----:B------:R-:W-:Y:S01]  /*5470*/  UMOV UR7, 0x10000000 ;  /* 0x1000000000077882 */ /* 0x000fe20000000000 */
[----:B------:R-:W-:Y:S01]  /*5480*/  @!P1 R2UR UR5, R2 ;  /* 0x00000000020592ca */ /* 0x000fe200000e0000 */
[----:B--2---:R-:W-:Y:S01]  /*5490*/  @!P1 IMAD.X R0, RZ, RZ, R13, P0 ;  /* 0x000000ffff009224 */ /* 0x004fe200000e060d */
[----:B------:R-:W-:Y:S01]  /*54a0*/  @!UP0 UIADD3 UR26, UPT, UPT, UR42, 0x20, URZ ;  /* 0x000000202a1a8890 */ /* 0x000fe2000fffe0ff */
[----:B------:R-:W-:Y:S01]  /*54b0*/  VIADD R10, R10, 0x1 ;  /* 0x000000010a0a7836 */ /* 0x000fe20000000000 */
        /* <DEDUP_REMOVED lines=10> */
[----:B------:R-:W-:Y:S01]  /*5560*/  UMOV UR11, UR43 ;  /* 0x0000002b000b7c82 */ /* 0x000fe20008000000 */
[----:B------:R-:W-:Y:S02]  /*5570*/  UMOV UR12, UR36 ;  /* 0x00000024000c7c82 */ /* 0x000fe40008000000 */
        /* <DEDUP_REMOVED lines=12> */
.L_x_197:
[----:B------:R-:W-:Y:S01]  /*5640*/  UIADD3 UR31, UPT, UPT, UR14, UR63, URZ ;  /* 0x0000003f0e1f7290 */ /* 0x000fe2000fffe0ff */
[----:B------:R-:W-:Y:S01]  /*5650*/  @!P1 IADD3 R2, P0, PT, R12, 0x580, RZ ;  /* 0x000005800c029810 */ /* 0x000fe20007f1e0ff */
[----:B------:R-:W-:Y:S01]  /*5660*/  UPLOP3.LUT UP3, UPT, UPT, UPT, UPT, 0x80, 0x8 ;  /* 0x000000000008789c */ /* 0x000fe20003f6f070 */
[----:B------:R-:W-:Y:S01]  /*5670*/  R2UR UR24, R50 ;  /* 0x00000000321872ca */ /* 0x000fe200000e0000 */
[----:B------:R-:W-:Y:S01]  /*5680*/  VOTEU.ALL UP0, P1 ;  /* 0x0000000000ff7886 */ /* 0x000fe20000800000 */
[----:B------:R-:W-:Y:S01]  /*5690*/  @!P1 R2UR UR5, R2 ;  /* 0x00000000020592ca */ /* 0x000fe200000e0000 */
[----:B--2---:R-:W-:Y:S01]  /*56a0*/  @!P1 IMAD.X R0, RZ, RZ, R13, P0 ;  /* 0x000000ffff009224 */ /* 0x004fe200000e060d */
[----:B------:R-:W-:Y:S01]  /*56b0*/  UMOV UR6, 0x0 ;  /* 0x0000000000067882 */ /* 0x000fe20000000000 */
[----:B------:R-:W-:Y:S01]  /*56c0*/  UMOV UR7, 0x10000000 ;  /* 0x1000000000077882 */ /* 0x000fe20000000000 */
[----:B------:R-:W-:Y:S01]  /*56d0*/  @!UP0 UIADD3 UR18, UPT, UPT, UR42, 0x30, URZ ;  /* 0x000000302a128890 */ /* 0x000fe2000fffe0ff */
[----:B------:R-:W-:Y:S01]  /*56e0*/  ISETP.NE.AND P0, PT, R10, 0x2, PT ;  /* 0x000000020a00780c */ /* 0x000fe20003f05270 */
[----:B------:R-:W-:Y:S01]  /*56f0*/  @!UP0 UIADD3 UR16, UPT, UPT, UR21, 0x3200, URZ ;  /* 0x0000320015108890 */ /* 0x000fe2000fffe0ff */
[----:B------:R-:W-:Y:S01]  /*5700*/  @!P1 R2UR UR4, R0 ;  /* 0x00000000000492ca */ /* 0x000fe200000e0000 */
[----:B------:R-:W-:Y:S01]  /*5710*/  @!UP0 UIADD3 UR17, UPT, UPT, UR21, 0x88, URZ ;  /* 0x0000008815118890 */ /* 0x000fe2000fffe0ff */
[----:B------:R-:W-:Y:S01]  /*5720*/  SEL R0, RZ, 0x1, P0 ;  /* 0x00000001ff007807 */ /* 0x000fe20000000000 */
[----:B------:R-:W-:Y:S01]  /*5730*/  @!UP0 UIADD3 UR10, UPT, UPT, UR42, 0x70, URZ ;  /* 0x000000702a0a8890 */ /* 0x000fe2000fffe0ff */
[----:B------:R-:W-:Y:S01]  /*5740*/  LOP3.LUT R11, R11, 0x1, RZ, 0x3c, !PT ;  /* 0x000000010b0b7812 */ /* 0x000fe200078e3cff */
[----:B------:R-:W-:Y:S01]  /*5750*/  @!UP0 UIADD3 UR8, UPT, UPT, UR21, 0x3a00, URZ ;  /* 0x00003a0015088890 */ /* 0x000fe2000fffe0ff */
[----:B------:R-:W-:Y:S01]  /*5760*/  IMAD.U32 R4, RZ, RZ, UR5 ;  /* 0x00000005ff047e24 */ /* 0x000fe2000f8e00ff */
[----:B------:R-:W-:Y:S01]  /*5770*/  VOTEU.ALL UP0, P1 ;  /* 0x0000000000ff7886 */ /* 0x000fe20000800000 */
[----:B------:R-:W-:Y:S01]  /*5780*/  UMOV UR19, UR43 ;  /* 0x0000002b00137c82 */ /* 0x000fe20008000000 */
[----:B------:R-:W-:Y:S01]  /*5790*/  UMOV UR20, UR36 ;  /* 0x0000002400147c82 */ /* 0x000fe20008000000 */
[----:B------:R-:W-:Y:S01]  /*57a0*/  UMOV UR11, UR43 ;  /* 0x0000002b000b7c82 */ /* 0x000fe20008000000 */
[----:B------:R-:W-:Y:S01]  /*57b0*/  UMOV UR12, UR36 ;  /* 0x00000024000c7c82 */ /* 0x000fe20008000000 */
[----:B------:R-:W-:Y:S01]  /*57c0*/  UMOV UR9, UR17 ;  /* 0x0000001100097c82 */ /* 0x000fe20008000000 */
[----:B------:R-:W-:Y:S01]  /*57d0*/  IMAD.U32 R5, RZ, RZ, UR4 ;  /* 0x00000004ff057e24 */ /* 0x000fe2000f8e00ff */
[----:B------:R-:W-:Y:S01]  /*57e0*/  @!P1 R2UR UR4, R4 ;  /* 0x00000000040492ca */ /* 0x000fe200000e0000 */
[----:B------:R-:W-:Y:S01]  /*57f0*/  UIADD3 UR30, UPT, UPT, UR13, UR24, URZ ;  /* 0x000000180d1e7290 */ /* 0x000fe2000fffe0ff */
[----:B------:R-:W-:Y:S01]  /*5800*/  LOP3.LUT R9, R9, R0, RZ, 0x3c, !PT ;  /* 0x0000000009097212 */ /* 0x000fe200078e3cff */
[----:B------:R-:W-:Y:S01]  /*5810*/  UMOV UR36, UR29 ;  /* 0x0000001d00247c82 */ /* 0x000fe20008000000 */
[----:B------:R-:W-:Y:S02]  /*5820*/  @!P1 R2UR UR5, R5 ;  /* 0x00000000050592ca */ /* 0x000fe400000e0000 */
[----:B------:R-:W-:Y:S11]  /*5830*/  SEL R10, R10, RZ, P0 ;  /* 0x000000ff0a0a7207 */ /* 0x000ff60000000000 */
[----:B------:R2:W-:Y:S01]  /*5840*/  @!UP0 UTMALDG.3D [UR16], [UR4], desc[UR6] ;  /* 0x00000610040085b4 */ /* 0x0005e20008011000 */
[----:B------:R-:W-:Y:S05]  /*5850*/  VOTEU.ALL UP0, P1 ;  /* 0x0000000000ff7886 */ /* 0x000fea0000800000 */
[----:B------:R2:W-:Y:S01]  /*5860*/  @!UP0 UTMALDG.3D [UR8], [UR4], desc[UR6] ;  /* 0x00000608040085b4 */ /* 0x0005e20008011000 */
[----:B------:R2:W-:Y:S01]  /*5870*/  @!P1 SYNCS.ARRIVE.TRANS64.RED.A0TR RZ, [UR21+0x88], R3 ;  /* 0x00008803ffff99a7 */ /* 0x0005e20008300415 */
[----:B------:R-:W-:Y:S01]  /*5880*/  SYNCS.ARRIVE.TRANS64.RED.A1T0 RZ, [UR52], RZ ;  /* 0x000000ffffff79a7 */ /* 0x000fe20008100434 */
[----:B------:R-:W-:Y:S05]  /*5890*/  BRA.U UP2, `(.L_x_99) ;  /* 0xffffffed02e47547 */ /* 0x000fea000b83ffff */
[----:B------:R-:W-:-:S04]  /*58a0*/  SHF.L.U32 R2, R11, 0x1f, RZ ;  /* 0x0000001f0b027819 */ /* 0x000fc800000006ff */
[----:B------:R-:W3:Y:S02]  /*58b0*/  SYNCS.PHASECHK.TRANS64.TRYWAIT P0, [UR21+0x90], R2 ;  /* 0x00009002ff0075a7 */ /* 0x000ee40008001115 */
[----:B---3--:R-:W-:Y:S05]  /*58c0*/  @!P0 BRA `(.L_x_100) ;  /* 0x0000004000ac8947 */ /* 0x008fea0003800000 */
.L_x_199:
[----:B------:R-:W4:Y:S02]  /*58d0*/  SYNCS.PHASECHK.TRANS64.TRYWAIT P0, [UR21+0x98], R2 ;  /* 0x00009802ff0075a7 */ /* 0x000f240008001115 */
[----:B----4-:R-:W-:Y:S05]  /*58e0*/  @!P0 BRA `(.L_x_101) ;  /* 0x0000004000bc8947 */ /* 0x010fea0003800000 */
.L_x_201:
[----:B------:R-:W4:Y:S02]  /*58f0*/  SYNCS.PHASECHK.TRANS64.TRYWAIT P0, [UR21+0xa0], R2 ;  /* 0x0000a002ff0075a7 */ /* 0x000f240008001115 */
[----:B----4-:R-:W-:Y:S05]  /*5900*/  @!P0 BRA `(.L_x_102) ;  /* 0x0000004000cc8947 */ /* 0x010fea0003800000 */
.L_x_203:
[----:B---3--:R-:W-:-:S07]  /*5910*/  MOV R0, UR21 ;  /* 0x0000001500007c02 */ /* 0x008fce0008000f00 */
.L_x_103:
[----:B---3--:R-:W-:-:S04]  /*5920*/  SHF.L.U32 R2, R11, 0x1f, RZ ;  /* 0x0000001f0b027819 */ /* 0x008fc800000006ff */
[----:B------:R3:W4:Y:S03]  /*5930*/  SYNCS.PHASECHK.TRANS64.TRYWAIT P0, [R0+URZ+0xa8], R2 ;  /* 0x0000a802000075a7 */ /* 0x00072600080011ff */
[----:B----4-:R-:W-:Y:S05]  /*5940*/  @!P0 NANOSLEEP.SYNCS 0x989680 ;  /* 0x009896800000895d */ /* 0x010fea0003900000 */
[----:B------:R-:W4:Y:S02]  /*5950*/  @!P0 SYNCS.PHASECHK.TRANS64 P0, [R0+URZ+0xa8], R2 ;  /* 0x0000a802000085a7 */ /* 0x000f2400080010ff */
[----:B-12-4-:R-:W-:Y:S05]  /*5960*/  @P0 EXIT ;  /* 0x000000000000094d */ /* 0x016fea0003800000 */
[----:B------:R-:W-:Y:S05]  /*5970*/  BRA `(.L_x_103) ;  /* 0xfffffffc00e87947 */ /* 0x000fea000383ffff */
.L_x_88:
[----:B------:R-:W-:-:S06]  /*5980*/  UISETP.GE.AND UP0, UPT, UR18, 0x4, UPT ;  /* 0x000000041200788c */ /* 0x000fcc000bf06270 */
[----:B------:R-:W-:-:S13]  /*5990*/  PLOP3.LUT P0, PT, PT, PT, UP0, 0x80, 0x8 ;  /* 0x000000000008781c */ /* 0x000fda0003f0f008 */
[----:B-1----:R-:W-:Y:S05]  /*59a0*/  @!P0 EXIT ;  /* 0x000000000000894d */ /* 0x002fea0003800000 */
[----:B------:R-:W-:Y:S01]  /*59b0*/  BAR.SYNC.DEFER_BLOCKING 0x6, 0xa0 ;  /* 0x0182800000007b1d */ /* 0x000fe20000010000 */
[C---:B------:R-:W-:Y:S01]  /*59c0*/  IMAD.SHL.U32 R45, R60.reuse, 0x10, RZ ;  /* 0x000000103c2d7824 */ /* 0x040fe200078e00ff */
[C---:B------:R-:W-:Y:S01]  /*59d0*/  SHF.L.U32 R3, R47.reuse, 0x15, RZ ;  /* 0x000000152f037819 */ /* 0x040fe200000006ff */
[C---:B------:R-:W-:Y:S02]  /*59e0*/  IMAD.U32 R23, R60.reuse, 0x10000, RZ ;  /* 0x000100003c177824 */ /* 0x040fe400078e00ff */
[----:B------:R-:W-:Y:S02]  /*59f0*/  HFMA2 R59, -RZ, RZ, 0, 5.9604644775390625e-08 ;  /* 0x00000001ff3b7431 */ /* 0x000fe400000001ff */
[----:B------:R-:W-:Y:S01]  /*5a00*/  IMAD.SHL.U32 R2, R60, 0x2, RZ ;  /* 0x000000023c027824 */ /* 0x000fe200078e00ff */
[----:B------:R-:W-:Y:S01]  /*5a10*/  UMOV UR43, 0x400 ;  /* 0x00000400002b7882 */ /* 0x000fe20000000000 */
[----:B------:R-:W1:Y:S01]  /*5a20*/  LDCU.64 UR4, c[0x0][0x890] ;  /* 0x00011200ff0477ac */ /* 0x000e620008000a00 */
[----:B------:R-:W2:Y:S01]  /*5a30*/  LDC.64 R42, c[0x0][0x8b0] ;  /* 0x00022c00ff2a7b82 */ /* 0x000ea20000000a00 */
[----:B------:R-:W-:Y:S01]  /*5a40*/  IMAD.SHL.U32 R6, R47, 0x200, RZ ;  /* 0x000002002f067824 */ /* 0x000fe200078e00ff */
[C---:B------:R-:W-:Y:S01]  /*5a50*/  LOP3.LUT R7, R45.reuse, 0x40, RZ, 0xc0, !PT ;  /* 0x000000402d077812 */ /* 0x040fe200078ec0ff */
[----:B------:R-:W-:Y:S01]  /*5a60*/  ULEA UR43, UR47, UR43, 0x18 ;  /* 0x0000002b2f2b7291 */ /* 0x000fe2000f8ec0ff */
[----:B------:R-:W-:Y:S01]  /*5a70*/  LOP3.LUT R44, R45, 0x5b0, RZ, 0xc0, !PT ;  /* 0x000005b02d2c7812 */ /* 0x000fe200078ec0ff */
[----:B------:R-:W-:Y:S01]  /*5a80*/  IMAD.MOV.U32 R22, RZ, RZ, RZ ;  /* 0x000000ffff167224 */ /* 0x000fe200078e00ff */
[----:B------:R-:W-:Y:S01]  /*5a90*/  LOP3.LUT R3, R3, 0x200000, RZ, 0xc0, !PT ;  /* 0x0020000003037812 */ /* 0x000fe200078ec0ff */
[----:B------:R-:W-:Y:S01]  /*5aa0*/  IMAD.MOV.U32 R58, RZ, RZ, RZ ;  /* 0x000000ffff3a7224 */ /* 0x000fe200078e00ff */
[----:B------:R-:W3:Y:S01]  /*5ab0*/  LDC.64 R40, c[0x0][0x8a8] ;  /* 0x00022a00ff287b82 */ /* 0x000ee20000000a00 */
[----:B------:R-:W-:Y:S01]  /*5ac0*/  LOP3.LUT R2, R7, 0x8, R2, 0xf8, !PT ;  /* 0x0000000807027812 */ /* 0x000fe200078ef802 */
[----:B------:R-:W-:Y:S01]  /*5ad0*/  IMAD.MOV.U32 R55, RZ, RZ, RZ ;  /* 0x000000ffff377224 */ /* 0x000fe200078e00ff */
[----:B------:R-:W-:Y:S01]  /*5ae0*/  LOP3.LUT R44, R44, 0x200, R6, 0xf8, !PT ;  /* 0x000002002c2c7812 */ /* 0x000fe200078ef806 */
[----:B------:R-:W4:Y:S01]  /*5af0*/  LDCU UR60, c[0x0][0x370] ;  /* 0x00006e00ff3c77ac */ /* 0x000f220008000800 */
[----:B------:R-:W-:-:S02]  /*5b00*/  LOP3.LUT R23, R3, 0x400000, R23, 0xf8, !PT ;  /* 0x0040000003177812 */ /* 0x000fc400078ef817 */
[----:B------:R-:W-:Y:S01]  /*5b10*/  LOP3.LUT P0, RZ, R45, 0x40, RZ, 0xc0, !PT ;  /* 0x000000402dff7812 */ /* 0x000fe2000780c0ff */
[----:B------:R-:W4:Y:S01]  /*5b20*/  LDS R0, [UR43+0x170] ;  /* 0x0001702bff007984 */ /* 0x000f220008000800 */
[----:B-1----:R-:W-:Y:S01]  /*5b30*/  IMAD.U32 R49, RZ, RZ, UR4 ;  /* 0x00000004ff317e24 */ /* 0x002fe2000f8e00ff */
[----:B------:R-:W-:Y:S01]  /*5b40*/  UIADD3 UR4, UPT, UPT, UR43, 0x200, URZ ;  /* 0x000002002b047890 */ /* 0x000fe2000fffe0ff */
[----:B------:R-:W-:Y:S01]  /*5b50*/  LOP3.LUT R44, R44, R2, RZ, 0xfc, !PT ;  /* 0x000000022c2c7212 */ /* 0x000fe200078efcff */
[----:B------:R-:W-:Y:S01]  /*5b60*/  IMAD.U32 R48, RZ, RZ, UR5 ;  /* 0x00000005ff307e24 */ /* 0x000fe2000f8e00ff */
[----:B------:R-:W-:Y:S01]  /*5b70*/  P2R R2, PR, RZ, 0x1 ;  /* 0x00000001ff027803 */ /* 0x000fe20000000000 */
[----:B------:R-:W1:Y:S01]  /*5b80*/  LDCU UR42, c[0x0][0xb0c] ;  /* 0x00016180ff2a77ac */ /* 0x000e620008000800 */
[----:B------:R-:W-:Y:S01]  /*5b90*/  LOP3.LUT R60, R60, 0x60, RZ, 0xc0, !PT ;  /* 0x000000603c3c7812 */ /* 0x000fe200078ec0ff */
[----:B------:R-:W-:Y:S01]  /*5ba0*/  IMAD.U32 R52, RZ, RZ, UR4 ;  /* 0x00000004ff347e24 */ /* 0x000fe2000f8e00ff */
[----:B------:R-:W-:Y:S01]  /*5bb0*/  MOV R57, RZ ;  /* 0x000000ff00397202 */ /* 0x000fe20000000f00 */
[----:B------:R-:W1:Y:S01]  /*5bc0*/  LDCU UR39, c[0x0][0xb30] ;  /* 0x00016600ff2777ac */ /* 0x000e620008000800 */
[----:B------:R-:W1:Y:S01]  /*5bd0*/  LDCU.64 UR54, c[0x0][0x888] ;  /* 0x00011100ff3677ac */ /* 0x000e620008000a00 */
[----:B------:R-:W1:Y:S01]  /*5be0*/  LDCU.64 UR40, c[0x0][0xb28] ;  /* 0x00016500ff2877ac */ /* 0x000e620008000a00 */
[----:B------:R-:W1:Y:S01]  /*5bf0*/  LDCU.128 UR56, c[0x0][0xb10] ;  /* 0x00016200ff3877ac */ /* 0x000e620008000c00 */
[----:B------:R-:W1:Y:S01]  /*5c00*/  LDCU UR53, c[0x0][0x374] ;  /* 0x00006e80ff3577ac */ /* 0x000e620008000800 */
[----:B------:R-:W-:Y:S01]  /*5c10*/  UMOV UR52, URZ ;  /* 0x000000ff00347c82 */ /* 0x000fe20008000000 */
[----:B------:R-:W-:Y:S01]  /*5c20*/  UMOV UR46, URZ ;  /* 0x000000ff002e7c82 */ /* 0x000fe20008000000 */
[----:B-1234-:R-:W-:-:S07]  /*5c30*/  IMAD.IADD R23, R0, 0x1, R23 ;  /* 0x0000000100177824 */ /* 0x01efce00078e0217 */
.L_x_147:
[----:B------:R-:W-:Y:S02]  /*5c40*/  LEA R3, R55, UR43, 0x3 ;  /* 0x0000002b37037c11 */ /* 0x000fe4000f8e18ff */
[----:B------:R-:W-:Y:S02]  /*5c50*/  SHF.L.U32 R0, R57, 0x1f, RZ ;  /* 0x0000001f39007819 */ /* 0x000fe400000006ff */
[----:B-1----:R-:W-:Y:S02]  /*5c60*/  LEA R4, R55, UR43, 0x4 ;  /* 0x0000002b37047c11 */ /* 0x002fe4000f8e20ff */
[----:B------:R-:W1:Y:S02]  /*5c70*/  SYNCS.PHASECHK.TRANS64.TRYWAIT P0, [R3+URZ+0xc0], R0 ;  /* 0x0000c000030075a7 */ /* 0x000e6400080011ff */
[----:B-1----:R-:W-:Y:S05]  /*5c80*/  @!P0 BRA `(.L_x_104) ;  /* 0x0000004000048947 */ /* 0x002fea0003800000 */
.L_x_204:
        /* <DEDUP_REMOVED lines=8> */
[----:B--2---:R-:W-:Y:S11]  /*5d10*/  LOP3.LUT P0, RZ, R6, 0x1, RZ, 0xc0, !PT ;  /* 0x0000000106ff7812 */ /* 0x004ff6000780c0ff */
[----:B------:R-:W-:Y:S02]  /*5d20*/  @!UPT UIADD3 URZ, UPT, UPT, URZ, URZ, URZ ;  /* 0x000000fffffff290 */ /* 0x000fe4000fffe0ff */
[----:B---3--:R-:W-:Y:S01]  /*5d30*/  VOTEU.ANY UP1, P0 ;  /* 0x0000000000ff7886 */ /* 0x008fe20000020100 */
[----:B------:R-:W-:Y:S01]  /*5d40*/  PLOP3.LUT P0, PT, PT, PT, UP1, 0x80, 0x8 ;  /* 0x000000000008781c */ /* 0x000fe20003f0f018 */
[----:B------:R-:W-:Y:S11]  /*5d50*/  UP2UR UR62, UPR, URZ, 0x2 ;  /* 0x00000002ff3e7883 */ /* 0x000ff60008000000 */
[----:B------:R-:W-:Y:S01]  /*5d60*/  @!UPT UIADD3 URZ, UPT, UPT, URZ, URZ, URZ ;  /* 0x000000fffffff290 */ /* 0x000fe2000fffe0ff */
[----:B-1----:R-:W-:Y:S02]  /*5d70*/  @P0 SHF.R.U32.HI R0, RZ, 0x10, R5 ;  /* 0x00000010ff000819 */ /* 0x002fe40000011605 */
        /* <DEDUP_REMOVED lines=12> */
[----:B------:R-:W2:Y:S01]  /*5e40*/  LDCU UR12, c[0x0][0xb20] ;  /* 0x00016400ff0c77ac */ /* 0x000ea20008000800 */
[----:B------:R-:W-:Y:S02]  /*5e50*/  UIMAD.WIDE.U32 UR4, UR53, UR59, URZ ;  /* 0x0000003b350472a5 */ /* 0x000fe4000f8e00ff */
[----:B------:R-:W-:Y:S02]  /*5e60*/  UIMAD.WIDE.U32 UR6, UR60, UR56, URZ ;  /* 0x000000383c0672a5 */ /* 0x000fe4000f8e00ff */
[----:B------:R-:W-:Y:S02]  /*5e70*/  UISETP.NE.AND UP0, UPT, UR58, 0x1, UPT ;  /* 0x000000013a00788c */ /* 0x000fe4000bf05270 */
[----:B------:R-:W-:Y:S02]  /*5e80*/  UIMAD.WIDE.U32 UR8, UR37, UR59, URZ ;  /* 0x0000003b250872a5 */ /* 0x000fe4000f8e00ff */
[----:B------:R-:W-:Y:S02]  /*5e90*/  UIMAD.WIDE.U32 UR10, UR38, UR56, URZ ;  /* 0x00000038260a72a5 */ /* 0x000fe4000f8e00ff */
[----:B------:R-:W-:Y:S02]  /*5ea0*/  UISETP.NE.AND UP1, UPT, UR42, 0x1, UPT ;  /* 0x000000012a00788c */ /* 0x000fe4000bf25270 */
[----:B------:R-:W-:Y:S01]  /*5eb0*/  UISETP.NE.AND UP2, UPT, UR45, 0x1, UPT ;  /* 0x000000012d00788c */ /* 0x000fe2000bf45270 */
[----:B------:R-:W-:Y:S02]  /*5ec0*/  UMOV UR4, UR5 ;  /* 0x0000000500047c82 */ /* 0x000fe40008000000 */
[----:B--2---:R-:W-:Y:S03]  /*5ed0*/  USHF.R.U32.HI UR5, URZ, UR12, UR4 ;  /* 0x0000000cff057299 */ /* 0x004fe60008011604 */
[----:B------:R-:W-:Y:S02]  /*5ee0*/  UMOV UR4, UR7 ;  /* 0x0000000700047c82 */ /* 0x000fe40008000000 */
[----:B------:R-:W-:Y:S02]  /*5ef0*/  USHF.R.U32.HI UR7, URZ, UR57, UR4 ;  /* 0x00000039ff077299 */ /* 0x000fe40008011604 */
[----:B------:R-:W-:Y:S02]  /*5f00*/  USEL UR4, UR53, UR5, !UP0 ;  /* 0x0000000535047287 */ /* 0x000fe4000c000000 */
[----:B------:R-:W-:Y:S01]  /*5f10*/  USEL UR7, UR60, UR7, !UP1 ;  /* 0x000000073c077287 */ /* 0x000fe2000c800000 */
[----:B------:R-:W-:Y:S01]  /*5f20*/  UMOV UR5, UR9 ;  /* 0x0000000900057c82 */ /* 0x000fe20008000000 */
[----:B------:R-:W-:Y:S02]  /*5f30*/  UIMAD.WIDE.U32 UR8, UR4, UR40, URZ ;  /* 0x00000028040872a5 */ /* 0x000fe4000f8e00ff */
[----:B------:R-:W-:Y:S03]  /*5f40*/  USHF.R.U32.HI UR6, URZ, UR12, UR5 ;  /* 0x0000000cff067299 */ /* 0x000fe60008011605 */
[----:B------:R-:W-:Y:S01]  /*5f50*/  UMOV UR5, UR11 ;  /* 0x0000000b00057c82 */ /* 0x000fe20008000000 */
[----:B------:R-:W-:Y:S02]  /*5f60*/  UIMAD.WIDE.U32 UR10, UR7, UR40, URZ ;  /* 0x00000028070a72a5 */ /* 0x000fe4000f8e00ff */
[----:B------:R-:W-:Y:S02]  /*5f70*/  USHF.R.U32.HI UR12, URZ, UR57, UR5 ;  /* 0x00000039ff0c7299 */ /* 0x000fe40008011605 */
[----:B------:R-:W-:Y:S01]  /*5f80*/  USEL UR6, UR37, UR6, !UP0 ;  /* 0x0000000625067287 */ /* 0x000fe2000c000000 */
[----:B------:R-:W-:Y:S02]  /*5f90*/  UMOV UR5, UR9 ;  /* 0x0000000900057c82 */ /* 0x000fe40008000000 */
[----:B------:R-:W-:Y:S01]  /*5fa0*/  UMOV UR10, UR11 ;  /* 0x0000000b000a7c82 */ /* 0x000fe20008000000 */
[----:B------:R-:W-:Y:S02]  /*5fb0*/  @UP2 USHF.R.U32.HI UR4, URZ, UR41, UR5 ;  /* 0x00000029ff042299 */ /* 0x000fe40008011605 */
[----:B------:R-:W-:Y:S02]  /*5fc0*/  @UP2 USHF.R.U32.HI UR7, URZ, UR41, UR10 ;  /* 0x00000029ff072299 */ /* 0x000fe4000801160a */
[----:B------:R-:W-:Y:S02]  /*5fd0*/  UIMAD UR4, UR45, UR4, URZ ;  /* 0x000000042d0472a4 */ /* 0x000fe4000f8e02ff */
[----:B------:R-:W-:Y:S02]  /*5fe0*/  UIMAD.WIDE.U32 UR10, UR6, UR40, URZ ;  /* 0x00000028060a72a5 */ /* 0x000fe4000f8e00ff */
[----:B------:R-:W-:Y:S02]  /*5ff0*/  USEL UR5, UR38, UR12, !UP1 ;  /* 0x0000000c26057287 */ /* 0x000fe4000c800000 */
[----:B------:R-:W-:Y:S02]  /*6000*/  UIMAD UR8, UR45, UR7, URZ ;  /* 0x000000072d0872a4 */ /* 0x000fe4000f8e02ff */
[----:B------:R-:W-:Y:S03]  /*6010*/  UISETP.GE.AND UP0, UPT, UR6, UR4, UPT ;  /* 0x000000040600728c */ /* 0x000fe6000bf06270 */
[----:B------:R-:W-:Y:S01]  /*6020*/  UMOV UR4, UR11 ;  /* 0x0000000b00047c82 */ /* 0x000fe20008000000 */
[----:B------:R-:W-:Y:S02]  /*6030*/  UISETP.GE.OR UP0, UPT, UR5, UR8, UP0 ;  /* 0x000000080500728c */ /* 0x000fe40008706670 */
[----:B------:R-:W-:Y:S02]  /*6040*/  USHF.R.U32.HI UR4, URZ, UR41, UR4 ;  /* 0x00000029ff047299 */ /* 0x000fe40008011604 */
[----:B------:R-:W-:Y:S02]  /*6050*/  UIMAD.WIDE.U32 UR8, UR5, UR40, URZ ;  /* 0x00000028050872a5 */ /* 0x000fe4000f8e00ff */
[----:B------:R-:W-:Y:S02]  /*6060*/  USEL UR11, UR6, UR4, !UP2 ;  /* 0x00000004060b7287 */ /* 0x000fe4000d000000 */
[----:B------:R-:W-:Y:S02]  /*6070*/  UIADD3 UR8, UPT, UPT, -UR5, URZ, URZ ;  /* 0x000000ff05087290 */ /* 0x000fe4000fffe1ff */
[----:B------:R-:W-:Y:S01]  /*6080*/  UIADD3 UR10, UPT, UPT, -UR11, URZ, URZ ;  /* 0x000000ff0b0a7290 */ /* 0x000fe2000fffe1ff */
[----:B------:R-:W-:Y:S01]  /*6090*/  @!UP0 UMOV UR4, UR9 ;  /* 0x0000000900048c82 */ /* 0x000fe20008000000 */
[----:B------:R-:W-:Y:S02]  /*60a0*/  UIADD3 UR9, UPT, UPT, -UR6, URZ, URZ ;  /* 0x000000ff06097290 */ /* 0x000fe4000fffe1ff */
[----:B------:R-:W-:Y:S02]  /*60b0*/  @!UP0 USHF.R.U32.HI UR4, URZ, UR41, UR4 ;  /* 0x00000029ff048299 */ /* 0x000fe40008011604 */
[----:B------:R-:W-:Y:S02]  /*60c0*/  UIMAD UR10, UR45, UR10, UR6 ;  /* 0x0000000a2d0a72a4 */ /* 0x000fe4000f8e0206 */
[----:B------:R-:W-:Y:S04]  /*60d0*/  @!UP0 USEL UR4, UR5, UR4, !UP2 ;  /* 0x0000000405048287 */ /* 0x000fe8000d000000 */
[----:B------:R-:W-:Y:S02]  /*60e0*/  @!UP0 UIMAD UR10, UR7, UR10, UR4 ;  /* 0x0000000a070a82a4 */ /* 0x000fe4000f8e0204 */
[----:B------:R-:W-:Y:S02]  /*60f0*/  @!UP0 UIADD3 UR11, UPT, UPT, UR11, -UR4, URZ ;  /* 0x800000040b0b8290 */ /* 0x000fe4000fffe0ff */
[----:B------:R-:W-:Y:S02]  /*6100*/  UIMAD UR7, UR42, UR8, UR38 ;  /* 0x000000082a0772a4 */ /* 0x000fe4000f8e0226 */
[----:B------:R-:W-:Y:S02]  /*6110*/  @!UP0 UIMAD UR6, UR11, UR45, UR5 ;  /* 0x0000002d0b0682a4 */ /* 0x000fe4000f8e0205 */
[----:B------:R-:W-:Y:S01]  /*6120*/  UIMAD UR4, UR58, UR9, UR37 ;  /* 0x000000093a0472a4 */ /* 0x000fe2000f8e0225 */
[----:B------:R-:W-:Y:S02]  /*6130*/  @!UP0 UMOV UR5, UR10 ;  /* 0x0000000a00058c82 */ /* 0x000fe40008000000 */
[----:B------:R-:W-:Y:S02]  /*6140*/  UIMAD UR38, UR5, UR42, UR7 ;  /* 0x0000002a052672a4 */ /* 0x000fe4000f8e0207 */
[----:B------:R-:W-:Y:S11]  /*6150*/  UIMAD UR37, UR6, UR58, UR4 ;  /* 0x0000003a062572a4 */ /* 0x000ff6000f8e0204 */
[----:B------:R-:W-:Y:S01]  /*6160*/  @!UPT UIADD3 URZ, UPT, UPT, URZ, URZ, URZ ;  /* 0x000000fffffff290 */ /* 0x000fe2000fffe0ff */
.L_x_105:
[----:B------:R-:W-:Y:S01]  /*6170*/  UISETP.NE.AND UP0, UPT, UR39, 0x1, UPT ;  /* 0x000000012700788c */ /* 0x000fe2000bf05270 */
[----:B------:R-:W-:Y:S01]  /*6180*/  LOP3.LUT P0, RZ, R52, 0x90, RZ, 0xc0, !PT ;  /* 0x0000009034ff7812 */ /* 0x000fe2000780c0ff */
[----:B------:R-:W-:Y:S01]  /*6190*/  USHF.L.U32 UR50, UR31, 0x6, URZ ;  /* 0x000000061f327899 */ /* 0x000fe200080006ff */
[----:B------:R-:W-:Y:S01]  /*61a0*/  BSSY.RECONVERGENT B6, `(.L_x_106) ;  /* 0x0000034000067945 */ /* 0x000fe20003800200 */
[----:B------:R-:W-:Y:S01]  /*61b0*/  USHF.L.U32 UR49, UR30, 0x7, URZ ;  /* 0x000000071e317899 */ /* 0x000fe200080006ff */
[----:B------:R-:W-:Y:S06]  /*61c0*/  IADD3 R55, PT, PT, R55, 0x1, RZ ;  /* 0x0000000137377810 */ /* 0x000fec0007ffe0ff */
[----:B------:R-:W2:Y:S01]  /*61d0*/  @!UP0 LDCU.128 UR12, c[0x0][0xb10] ;  /* 0x00016200ff0c87ac */ /* 0x000ea20008000c00 */
[----:B------:R-:W3:Y:S01]  /*61e0*/  @!UP0 LDCU UR5, c[0x0][0xb0c] ;  /* 0x00016180ff0587ac */ /* 0x000ee20008000800 */
[----:B------:R-:W4:Y:S01]  /*61f0*/  @!UP0 LDCU UR10, c[0x0][0xb20] ;  /* 0x00016400ff0a87ac */ /* 0x000f220008000800 */
[----:B--2---:R-:W-:Y:S02]  /*6200*/  UIMAD.WIDE.U32 UR8, UR38, UR12, URZ ;  /* 0x0000000c260872a5 */ /* 0x004fe4000f8e00ff */
[----:B------:R-:W-:Y:S02]  /*6210*/  UIMAD.WIDE.U32 UR6, UR37, UR15, URZ ;  /* 0x0000000f250672a5 */ /* 0x000fe4000f8e00ff */
[----:B------:R-:W-:Y:S03]  /*6220*/  @!UP0 UISETP.NE.AND UP1, UPT, UR14, 0x1, UPT ;  /* 0x000000010e00888c */ /* 0x000fe6000bf25270 */
[----:B------:R-:W-:Y:S01]  /*6230*/  @!UP0 UMOV UR4, UR9 ;  /* 0x0000000900048c82 */ /* 0x000fe20008000000 */
[----:B---3--:R-:W-:Y:S02]  /*6240*/  @!UP0 UISETP.NE.AND UP2, UPT, UR5, 0x1, UPT ;  /* 0x000000010500888c */ /* 0x008fe4000bf45270 */
[----:B------:R-:W-:Y:S01]  /*6250*/  @!UP0 USHF.R.U32.HI UR4, URZ, UR13, UR4 ;  /* 0x0000000dff048299 */ /* 0x000fe20008011604 */
[----:B------:R-:W-:Y:S02]  /*6260*/  @!UP0 UMOV UR6, UR7 ;  /* 0x0000000700068c82 */ /* 0x000fe40008000000 */
[----:B----4-:R-:W-:Y:S02]  /*6270*/  @!UP0 USHF.R.U32.HI UR6, URZ, UR10, UR6 ;  /* 0x0000000aff068299 */ /* 0x010fe40008011606 */
[----:B------:R-:W-:Y:S02]  /*6280*/  @!UP0 USEL UR7, UR38, UR4, !UP2 ;  /* 0x0000000426078287 */ /* 0x000fe4000d000000 */
[----:B------:R-:W-:Y:S04]  /*6290*/  @!UP0 USEL UR6, UR37, UR6, !UP1 ;  /* 0x0000000625068287 */ /* 0x000fe8000c800000 */
[----:B------:R-:W-:Y:S02]  /*62a0*/  @!UP0 UIADD3 UR4, UPT, UPT, -UR7, UR6, URZ ;  /* 0x0000000607048290 */ /* 0x000fe4000fffe1ff */
[----:B------:R-:W-:Y:S02]  /*62b0*/  @!UP0 UIADD3 UR6, UPT, UPT, UR7, -UR6, URZ ;  /* 0x8000000607068290 */ /* 0x000fe4000fffe0ff */
[----:B------:R-:W-:Y:S02]  /*62c0*/  @!UP0 UIMAD UR38, UR4, UR5, UR38 ;  /* 0x00000005042682a4 */ /* 0x000fe4000f8e0226 */
[----:B------:R-:W-:Y:S01]  /*62d0*/  @!UP0 UIMAD UR37, UR6, UR14, UR37 ;  /* 0x0000000e062582a4 */ /* 0x000fe2000f8e0225 */
[----:B------:R-:W-:Y:S11]  /*62e0*/  @!P0 BRA `(.L_x_107) ;  /* 0x00000000007c8947 */ /* 0x000ff60003800000 */
[----:B------:R-:W2:Y:S01]  /*62f0*/  LDCU.64 UR8, c[0x4][0x80] ;  /* 0x01001000ff0877ac */ /* 0x000ea20008000a00 */
[----:B------:R-:W-:Y:S01]  /*6300*/  MOV R2, 0x0 ;  /* 0x0000000000027802 */ /* 0x000fe20000000f00 */
[----:B------:R-:W-:Y:S02]  /*6310*/  HFMA2 R12, -RZ, RZ, 0, 5.9604644775390625e-08 ;  /* 0x00000001ff0c7431 */ /* 0x000fe400000001ff */
[----:B------:R-:W-:Y:S01]  /*6320*/  IMAD.MOV.U32 R8, RZ, RZ, 0x70 ;  /* 0x00000070ff087424 */ /* 0x000fe200078e00ff */
[----:B------:R3:W4:Y:S01]  /*6330*/  LDC.64 R14, c[0x4][R2] ;  /* 0x01000000020e7b82 */ /* 0x0007220000000a00 */
[----:B------:R-:W1:Y:S01]  /*6340*/  LDCU.64 UR6, c[0x4][0x88] ;  /* 0x01001100ff0677ac */ /* 0x000e620008000a00 */
[----:B------:R-:W-:Y:S01]  /*6350*/  IMAD.MOV.U32 R13, RZ, RZ, RZ ;  /* 0x000000ffff0d7224 */ /* 0x000fe200078e00ff */
[----:B------:R-:W1:Y:S01]  /*6360*/  LDCU.64 UR4, c[0x4][0x8] ;  /* 0x01000100ff0477ac */ /* 0x000e620008000a00 */
[----:B--2---:R-:W-:Y:S01]  /*6370*/  MOV R5, UR9 ;  /* 0x0000000900057c02 */ /* 0x004fe20008000f00 */
[----:B------:R-:W-:Y:S01]  /*6380*/  IMAD.U32 R4, RZ, RZ, UR8 ;  /* 0x00000008ff047e24 */ /* 0x000fe2000f8e00ff */
[----:B-1----:R-:W-:Y:S01]  /*6390*/  MOV R7, UR7 ;  /* 0x0000000700077c02 */ /* 0x002fe20008000f00 */
[----:B------:R-:W-:Y:S01]  /*63a0*/  IMAD.U32 R6, RZ, RZ, UR6 ;  /* 0x00000006ff067e24 */ /* 0x000fe2000f8e00ff */
[----:B------:R-:W-:Y:S01]  /*63b0*/  MOV R11, UR5 ;  /* 0x00000005000b7c02 */ /* 0x000fe20008000f00 */
[----:B------:R-:W-:Y:S02]  /*63c0*/  IMAD.U32 R10, RZ, RZ, UR4 ;  /* 0x00000004ff0a7e24 */ /* 0x000fe4000f8e00ff */
[----:B------:R-:W-:Y:S07]  /*63d0*/  LEPC R20, `(.L_x_108) ;  /* 0x000000001014794e */ /* 0x000fee0000000000 */
[----:B---345:R-:W-:Y:S05]  /*63e0*/  CALL.ABS.NOINC R14 ;  /* 0x000000000e007343 */ /* 0x038fea0003c00000 */
.L_x_108:
[----:B------:R-:W1:Y:S01]  /*63f0*/  LDCU.64 UR8, c[0x4][0x80] ;  /* 0x01001000ff0877ac */ /* 0x000e620008000a00 */
[----:B------:R-:W2:Y:S01]  /*6400*/  LDC.64 R2, c[0x4][R2] ;  /* 0x0100000002027b82 */ /* 0x000ea20000000a00 */
[----:B------:R-:W-:Y:S02]  /*6410*/  HFMA2 R12, -RZ, RZ, 0, 5.9604644775390625e-08 ;  /* 0x00000001ff0c7431 */ /* 0x000fe400000001ff */
[----:B------:R-:W-:Y:S02]  /*6420*/  IMAD.MOV.U32 R8, RZ, RZ, 0x70 ;  /* 0x00000070ff087424 */ /* 0x000fe400078e00ff */
[----:B------:R-:W-:Y:S01]  /*6430*/  IMAD.MOV.U32 R13, RZ, RZ, RZ ;  /* 0x000000ffff0d7224 */ /* 0x000fe200078e00ff */
[----:B------:R-:W3:Y:S01]  /*6440*/  LDCU.64 UR6, c[0x4][0x88] ;  /* 0x01001100ff0677ac */ /* 0x000ee20008000a00 */
[----:B------:R-:W4:Y:S01]  /*6450*/  LDCU.64 UR4, c[0x4][0x8] ;  /* 0x01000100ff0477ac */ /* 0x000f220008000a00 */
[----:B-1----:R-:W-:Y:S02]  /*6460*/  MOV R4, UR8 ;  /* 0x0000000800047c02 */ /* 0x002fe40008000f00 */
[----:B------:R-:W-:Y:S02]  /*6470*/  MOV R5, UR9 ;  /* 0x0000000900057c02 */ /* 0x000fe40008000f00 */
[----:B---3--:R-:W-:Y:S01]  /*6480*/  MOV R7, UR7 ;  /* 0x0000000700077c02 */ /* 0x008fe20008000f00 */
[----:B------:R-:W-:Y:S01]  /*6490*/  IMAD.U32 R6, RZ, RZ, UR6 ;  /* 0x00000006ff067e24 */ /* 0x000fe2000f8e00ff */
[----:B----4-:R-:W-:Y:S01]  /*64a0*/  MOV R11, UR5 ;  /* 0x00000005000b7c02 */ /* 0x010fe20008000f00 */
[----:B------:R-:W-:Y:S02]  /*64b0*/  IMAD.U32 R10, RZ, RZ, UR4 ;  /* 0x00000004ff0a7e24 */ /* 0x000fe4000f8e00ff */
[----:B------:R-:W-:Y:S07]  /*64c0*/  LEPC R20, `(.L_x_107) ;  /* 0x000000001014794e */ /* 0x000fee0000000000 */
[----:B--2---:R-:W-:Y:S05]  /*64d0*/  CALL.ABS.NOINC R2 ;  /* 0x0000000002007343 */ /* 0x004fea0003c00000 */
.L_x_107:
[----:B------:R-:W-:Y:S05]  /*64e0*/  BSYNC.RECONVERGENT B6 ;  /* 0x0000000000067941 */ /* 0x000fea0003800200 */
.L_x_106:
[----:B------:R-:W-:Y:S02]  /*64f0*/  R2UR UR6, R51 ;  /* 0x00000000330672ca */ /* 0x000fe400000e0000 */
[----:B------:R-:W-:Y:S02]  /*6500*/  R2UR UR5, R49 ;  /* 0x00000000310572ca */ /* 0x000fe400000e0000 */
[----:B------:R-:W-:Y:S02]  /*6510*/  R2UR UR4, R48 ;  /* 0x00000000300472ca */ /* 0x000fe400000e0000 */
[----:B------:R-:W-:Y:S02]  /*6520*/  ISETP.NE.U32.AND P4, PT, R42, RZ, PT ;  /* 0x000000ff2a00720c */ /* 0x000fe40003f85070 */
[----:B------:R-:W-:Y:S02]  /*6530*/  ISETP.NE.U32.AND P2, PT, RZ, UR54, PT ;  /* 0x00000036ff007c0c */ /* 0x000fe4000bf45070 */
[----:B------:R-:W-:Y:S02]  /*6540*/  ISETP.NE.AND.EX P4, PT, R43, RZ, PT, P4 ;  /* 0x000000ff2b00720c */ /* 0x000fe40003f85340 */
[----:B------:R-:W-:Y:S01]  /*6550*/  ISETP.NE.AND.EX P2, PT, RZ, UR55, PT, P2 ;  /* 0x00000037ff007c0c */ /* 0x000fe2000bf45320 */
[----:B------:R-:W-:Y:S02]  /*6560*/  UISETP.NE.AND UP2, UPT, UR6, URZ, UPT ;  /* 0x000000ff0600728c */ /* 0x000fe4000bf45270 */
[----:B------:R-:W-:Y:S04]  /*6570*/  UISETP.NE.U32.AND UP0, UPT, UR5, URZ, UPT ;  /* 0x000000ff0500728c */ /* 0x000fe8000bf05070 */
[----:B------:R-:W-:Y:S01]  /*6580*/  UISETP.NE.AND.EX UP1, UPT, UR4, URZ, UPT, UP0 ;  /* 0x000000ff0400728c */ /* 0x000fe2000bf25300 */
[----:B------:R-:W-:Y:S01]  /*6590*/  PLOP3.LUT P1, PT, PT, PT, UP2, 0x80, 0x8 ;  /* 0x000000000008781c */ /* 0x000fe20003f2f028 */
[----:B------:R-:W-:Y:S03]  /*65a0*/  UPLOP3.LUT UP0, UPT, UPT, UPT, UPT, 0x40, 0x4 ;  /* 0x000000000004789c */ /* 0x000fe60003f0e870 */
[----:B------:R-:W-:Y:S06]  /*65b0*/  @UP2 UPLOP3.LUT UP0, UPT, UPT, UPT, UP1, 0x80, 0x8 ;  /* 0x000000000008289c */ /* 0x000fec0003f0f010 */
[----:B------:R-:W-:Y:S01]  /*65c0*/  PLOP3.LUT P0, PT, PT, PT, UP0, 0x80, 0x8 ;  /* 0x000000000008781c */ /* 0x000fe20003f0f008 */
[----:B------:R-:W-:Y:S01]  /*65d0*/  @!UPT UIADD3 URZ, UPT, UPT, URZ, URZ, URZ ;  /* 0x000000fffffff290 */ /* 0x000fe2000fffe0ff */
[----:B------:R-:W-:Y:S11]  /*65e0*/  BRA.U !UP1, `(.L_x_109) ;  /* 0x0000000109407547 */ /* 0x000ff6000b800000 */
[----:B------:R-:W-:Y:S01]  /*65f0*/  UISETP.NE.U32.AND UP0, UPT, UR54, URZ, UPT ;  /* 0x000000ff3600728c */ /* 0x000fe2000bf05070 */
[----:B------:R-:W-:Y:S01]  /*6600*/  R2UR UR6, R49 ;  /* 0x00000000310672ca */ /* 0x000fe200000e0000 */
[----:B------:R-:W2:Y:S01]  /*6610*/  LDCU.64 UR8, c[0x0][0x358] ;  /* 0x00006b00ff0877ac */ /* 0x000ea20008000a00 */
[----:B------:R-:W-:Y:S02]  /*6620*/  HFMA2 R46, -RZ, RZ, 0, 5.9604644775390625e-08 ;  /* 0x00000001ff2e7431 */ /* 0x000fe400000001ff */
[----:B-1----:R-:W-:Y:S01]  /*6630*/  IMAD.MOV.U32 R0, RZ, RZ, 0x1 ;  /* 0x00000001ff007424 */ /* 0x002fe200078e00ff */
[----:B------:R-:W-:Y:S06]  /*6640*/  UISETP.NE.AND.EX UP0, UPT, UR55, URZ, UPT, UP0 ;  /* 0x000000ff3700728c */ /* 0x000fec000bf05300 */
[----:B------:R-:W-:Y:S05]  /*6650*/  PLOP3.LUT P3, PT, PT, PT, UP0, 0x80, 0x8 ;  /* 0x000000000008781c */ /* 0x000fea0003f6f008 */
[----:B------:R-:W1:Y:S01]  /*6660*/  @UP0 LDCU.64 UR4, c[0x0][0x888] ;  /* 0x00011100ff0407ac */ /* 0x000e620008000a00 */
[----:B------:R-:W-:Y:S07]  /*6670*/  @UP0 UIMAD UR6, UR36, UR6, URZ ;  /* 0x00000006240602a4 */ /* 0x000fee000f8e02ff */
[----:B------:R-:W-:Y:S01]  /*6680*/  @!P3 PRMT R46, R0, 0x7610, R46 ;  /* 0x00007610002eb816 */ /* 0x000fe2000000002e */
[----:B-1----:R-:W-:Y:S06]  /*6690*/  @UP0 UIMAD.WIDE UR4, UR6, 0x4, UR4 ;  /* 0x00000004060408a5 */ /* 0x002fec000f8e0204 */
[----:B------:R-:W-:Y:S02]  /*66a0*/  IMAD.U32 R2, RZ, RZ, UR4 ;  /* 0x00000004ff027e24 */ /* 0x000fe4000f8e00ff */
[----:B------:R-:W-:Y:S03]  /*66b0*/  IMAD.U32 R3, RZ, RZ, UR5 ;  /* 0x00000005ff037e24 */ /* 0x000fe6000f8e00ff */
[----:B------:R-:W1:Y:S02]  /*66c0*/  @!UP0 LDCU UR4, c[0x0][0x880] ;  /* 0x00011000ff0487ac */ /* 0x000e640008000800 */
[----:B--2--5:R2:W5:Y:S02]  /*66d0*/  @P3 LDG.E R27, desc[UR8][R2.64] ;  /* 0x00000008021b3981 */ /* 0x024564000c1e1900 */
[----:B-12---:R-:W-:Y:S02]  /*66e0*/  @!P3 MOV R27, UR4 ;  /* 0x00000004001bbc02 */ /* 0x006fe40008000f00 */
.L_x_109:
[----:B------:R-:W-:Y:S05]  /*66f0*/  @!P4 BRA `(.L_x_110) ;  /* 0x000000000024c947 */ /* 0x000fea0003800000 */
[----:B------:R-:W-:Y:S01]  /*6700*/  ISETP.NE.U32.AND P3, PT, R40, RZ, PT ;  /* 0x000000ff2800720c */ /* 0x000fe20003f65070 */
[----:B------:R-:W2:Y:S03]  /*6710*/  LDCU.64 UR4, c[0x0][0x358] ;  /* 0x00006b00ff0477ac */ /* 0x000ea60008000a00 */
[----:B------:R-:W-:Y:S11]  /*6720*/  ISETP.NE.AND.EX P3, PT, R41, RZ, PT, P3 ;  /* 0x000000ff2900720c */ /* 0x000ff60003f65330 */
[----:B------:R-:W-:Y:S02]  /*6730*/  @!UPT UIADD3 URZ, UPT, UPT, URZ, URZ, URZ ;  /* 0x000000fffffff290 */ /* 0x000fe4000fffe0ff */
[----:B------:R-:W3:Y:S01]  /*6740*/  @P3 LDC.64 R2, c[0x0][0x8a8] ;  /* 0x00022a00ff023b82 */ /* 0x000ee20000000a00 */
[----:B-1----:R-:W-:Y:S04]  /*6750*/  @P3 IMAD R0, R42, UR36, RZ ;  /* 0x000000242a003c24 */ /* 0x002fe8000f8e02ff */
[----:B---3--:R-:W-:Y:S05]  /*6760*/  @P3 IMAD.WIDE R2, R0, 0x4, R2 ;  /* 0x0000000400023825 */ /* 0x008fea00078e0202 */
[----:B--2--5:R2:W5:Y:S02]  /*6770*/  @P3 LDG.E R24, desc[UR4][R2.64] ;  /* 0x0000000402183981 */ /* 0x024564000c1e1900 */
[----:B--2---:R-:W3:Y:S02]  /*6780*/  @!P3 LDC R24, c[0x0][0x8a0] ;  /* 0x00022800ff18bb82 */ /* 0x004ee40000000800 */
.L_x_110:
[----:B-----5:R-:W-:Y:S01]  /*6790*/  FSETP.NEU.AND P3, PT, R27, RZ, PT ;  /* 0x000000ff1b00720b */ /* 0x020fe20003f6d000 */
[----:B------:R-:W-:Y:S01]  /*67a0*/  IMAD.SHL.U32 R56, R44, 0x2, RZ ;  /* 0x000000022c387824 */ /* 0x000fe200078e00ff */
[----:B------:R-:W-:Y:S01]  /*67b0*/  SEL R3, RZ, 0xffffffff, P2 ;  /* 0xffffffffff037807 */ /* 0x000fe20001000000 */
[----:B------:R-:W-:Y:S01]  /*67c0*/  BSSY B1, `(.L_x_111) ;  /* 0x0000034000017945 */ /* 0x000fe20003800000 */
[----:B------:R-:W-:Y:S01]  /*67d0*/  @P1 LOP3.LUT P2, RZ, R46, 0xff, RZ, 0xc0, !PT ;  /* 0x000000ff2eff1812 */ /* 0x000fe2000784c0ff */
[----:B------:R-:W-:Y:S01]  /*67e0*/  IMAD.MOV.U32 R63, RZ, RZ, 0x1 ;  /* 0x00000001ff3f7424 */ /* 0x000fe200078e00ff */
[----:B-1----:R-:W-:Y:S01]  /*67f0*/  @P1 SEL R0, RZ, 0xffffffff, P3 ;  /* 0xffffffffff001807 */ /* 0x002fe20001800000 */
[C---:B------:R-:W-:Y:S01]  /*6800*/  IMAD R25, R22.reuse, 0x40, R23 ;  /* 0x0000004016197824 */ /* 0x040fe200078e0217 */
[----:B------:R-:W-:Y:S01]  /*6810*/  LOP3.LUT R59, R59, 0x1, RZ, 0x3c, !PT ;  /* 0x000000013b3b7812 */ /* 0x000fe200078e3cff */
[----:B------:R-:W-:Y:S01]  /*6820*/  IMAD.MOV.U32 R26, RZ, RZ, RZ ;  /* 0x000000ffff1a7224 */ /* 0x000fe200078e00ff */
[C---:B------:R-:W-:Y:S02]  /*6830*/  @P0 SEL R0, R3.reuse, R0, !P2 ;  /* 0x0000000003000207 */ /* 0x040fe40005000000 */
[----:B------:R-:W-:Y:S02]  /*6840*/  CS2R R38, SRZ ;  /* 0x0000000000267805 */ /* 0x000fe4000001ff00 */
[----:B------:R-:W-:Y:S02]  /*6850*/  LEA R53, R22, UR43, 0x3 ;  /* 0x0000002b16357c11 */ /* 0x000fe4000f8e18ff */
[----:B------:R-:W-:Y:S02]  /*6860*/  CS2R R36, SRZ ;  /* 0x0000000000247805 */ /* 0x000fe4000001ff00 */
[----:B------:R-:W-:Y:S02]  /*6870*/  @P1 LOP3.LUT R0, R0, 0x1, RZ, 0xc0, !PT ;  /* 0x0000000100001812 */ /* 0x000fe400078ec0ff */
[----:B------:R-:W-:Y:S02]  /*6880*/  CS2R R30, SRZ ;  /* 0x00000000001e7805 */ /* 0x000fe4000001ff00 */
[----:B------:R-:W-:Y:S02]  /*6890*/  PLOP3.LUT P2, PT, PT, PT, UP1, 0x80, 0x8 ;  /* 0x000000000008781c */ /* 0x000fe40003f4f018 */
[----:B------:R-:W-:Y:S02]  /*68a0*/  CS2R R28, SRZ ;  /* 0x00000000001c7805 */ /* 0x000fe4000001ff00 */
[----:B------:R-:W-:Y:S01]  /*68b0*/  ISETP.NE.U32.OR P6, PT, R0, 0x1, !P1 ;  /* 0x000000010000780c */ /* 0x000fe20004fc5470 */
[----:B------:R-:W-:Y:S01]  /*68c0*/  VIADD R62, R56, UR43 ;  /* 0x0000002b383e7c36 */ /* 0x000fe20008000000 */
[----:B------:R-:W-:Y:S02]  /*68d0*/  LOP3.LUT P4, R54, R46, 0xff, RZ, 0xc0, !PT ;  /* 0x000000ff2e367812 */ /* 0x000fe4000788c0ff */
[----:B------:R-:W-:Y:S02]  /*68e0*/  SEL R2, RZ, 0xffffffff, P3 ;  /* 0xffffffffff027807 */ /* 0x000fe40001800000 */
[----:B------:R-:W-:Y:S03]  /*68f0*/  P2R R61, PR, RZ, 0x40 ;  /* 0x00000040ff3d7803 */ /* 0x000fe60000000000 */
[----:B------:R-:W-:Y:S04]  /*6900*/  @P2 SEL R2, R3, R2, !P4 ;  /* 0x0000000203022207 */ /* 0x000fe80006000000 */
[----:B------:R-:W-:Y:S02]  /*6910*/  @P6 SHF.L.U32 R0, R59, 0x1f, RZ ;  /* 0x0000001f3b006819 */ /* 0x000fe400000006ff */
[----:B------:R-:W-:Y:S02]  /*6920*/  LOP3.LUT R2, R2, 0x1, RZ, 0xc0, !PT ;  /* 0x0000000102027812 */ /* 0x000fe400078ec0ff */
[----:B------:R1:W2:Y:S02]  /*6930*/  @P6 SYNCS.PHASECHK.TRANS64.TRYWAIT P1, [UR43+0x70], R0 ;  /* 0x00007000ff0065a7 */ /* 0x0002a4000802112b */
[----:B------:R-:W-:Y:S04]  /*6940*/  ISETP.NE.U32.AND P5, PT, R2, 0x1, PT ;  /* 0x000000010200780c */ /* 0x000fe80003fa5070 */
[----:B------:R-:W-:Y:S02]  /*6950*/  P2R R64, PR, RZ, 0x20 ;  /* 0x00000020ff407803 */ /* 0x000fe40000000000 */
[----:B-1----:R-:W-:Y:S04]  /*6960*/  SHF.L.U32 R0, R58, 0x1f, RZ ;  /* 0x0000001f3a007819 */ /* 0x002fe800000006ff */
[----:B------:R1:W4:Y:S01]  /*6970*/  SYNCS.PHASECHK.TRANS64.TRYWAIT P0, [R53+URZ+0xe0], R0 ;  /* 0x0000e000350075a7 */ /* 0x00032200080011ff */
[----:B--2---:R-:W-:Y:S01]  /*6980*/  @P6 SEL R63, RZ, 0x1, !P1 ;  /* 0x00000001ff3f6807 */ /* 0x004fe20004800000 */
[----:B-1----:R-:W-:Y:S06]  /*6990*/  @!P6 BRA `(.L_x_112) ;  /* 0x000000000058e947 */ /* 0x002fec0003800000 */
[C---:B------:R-:W-:Y:S01]  /*69a0*/  VIADD R2, R62.reuse, 0x200 ;  /* 0x000002003e027836 */ /* 0x040fe20000000000 */
[----:B------:R-:W-:Y:S01]  /*69b0*/  LOP3.LUT P6, RZ, R45, 0x40, RZ, 0xc0, !PT ;  /* 0x000000402dff7812 */ /* 0x000fe200078cc0ff */
[----:B------:R-:W-:Y:S01]  /*69c0*/  BSSY B0, `(.L_x_113) ;  /* 0x000000e000007945 */ /* 0x000fe20003800000 */
[----:B------:R-:W-:Y:S01]  /*69d0*/  ISETP.NE.AND P2, PT, R63, RZ, PT ;  /* 0x000000ff3f00720c */ /* 0x000fe20003f45270 */
[----:B------:R-:W-:Y:S01]  /*69e0*/  @P5 VIADD R4, R62, 0x210 ;  /* 0x000002103e045836 */ /* 0x000fe20000000000 */
[----:B------:R-:W-:Y:S01]  /*69f0*/  PLOP3.LUT P1, PT, PT, PT, PT, 0x8, 0x80 ;  /* 0x000000000080781c */ /* 0x000fe20003f2e170 */
[----:B------:R-:W-:Y:S01]  /*6a00*/  IMAD.MOV.U32 R39, RZ, RZ, RZ ;  /* 0x000000ffff277224 */ /* 0x000fe200078e00ff */
[----:B------:R-:W-:Y:S02]  /*6a10*/  @P5 PLOP3.LUT P1, PT, P6, PT, PT, 0x80, 0x8 ;  /* 0x000000000008581c */ /* 0x000fe4000372f070 */
[----:B------:R-:W-:Y:S02]  /*6a20*/  CS2R R36, SRZ ;  /* 0x0000000000247805 */ /* 0x000fe4000001ff00 */
[----:B------:R-:W-:Y:S02]  /*6a30*/  CS2R R30, SRZ ;  /* 0x00000000001e7805 */ /* 0x000fe4000001ff00 */
[----:B------:R-:W-:Y:S07]  /*6a40*/  CS2R R28, SRZ ;  /* 0x00000000001c7805 */ /* 0x000fee000001ff00 */
[----:B------:R-:W-:Y:S01]  /*6a50*/  @P1 VIADD R4, R2, 0xfffffff0 ;  /* 0xfffffff002041836 */ /* 0x000fe20000000000 */
[----:B------:R-:W-:Y:S06]  /*6a60*/  @P2 BRA `(.L_x_114) ;  /* 0x00000000000c2947 */ /* 0x000fec0003800000 */
[----:B------:R-:W-:Y:S04]  /*6a70*/  SHF.L.U32 R3, R59, 0x1f, RZ ;  /* 0x0000001f3b037819 */ /* 0x000fe800000006ff */
[----:B------:R-:W1:Y:S02]  /*6a80*/  SYNCS.PHASECHK.TRANS64.TRYWAIT P1, [UR43+0x70], R3 ;  /* 0x00007003ff0075a7 */ /* 0x000e64000802112b */
[----:B-1----:R-:W-:Y:S05]  /*6a90*/  @!P1 BRA `(.L_x_115) ;  /* 0x0000003000949947 */ /* 0x002fea0003800000 */
.L_x_114:
[----:B------:R-:W-:Y:S05]  /*6aa0*/  BSYNC B0 ;  /* 0x0000000000007941 */ /* 0x000fea0003800000 */
.L_x_113:
[----:B------:R-:W-:Y:S01]  /*6ab0*/  ISETP.NE.AND P1, PT, R64, RZ, PT ;  /* 0x000000ff4000720c */ /* 0x000fe20003f25270 */
[----:B------:R-:W-:Y:S11]  /*6ac0*/  HFMA2 R26, -RZ, RZ, 0, 5.9604644775390625e-08 ;  /* 0x00000001ff1a7431 */ /* 0x000ff600000001ff */
[----:B------:R-:W-:Y:S01]  /*6ad0*/  @!UPT UIADD3 URZ, UPT, UPT, URZ, URZ, URZ ;  /* 0x000000fffffff290 */ /* 0x000fe2000fffe0ff */
[----:B------:R2:W1:Y:S04]  /*6ae0*/  @P1 LDS.128 R36, [R4] ;  /* 0x0000000004241984 */ /* 0x0004680000000c00 */
[----:B------:R2:W1:Y:S02]  /*6af0*/  @P1 LDS.128 R28, [R56+UR43+0x200] ;  /* 0x0002002b381c1984 */ /* 0x0004640008000c00 */
.L_x_112:
[----:B------:R-:W-:Y:S05]  /*6b00*/  BSYNC B1 ;  /* 0x0000000000017941 */ /* 0x000fea0003800000 */
.L_x_111:
[----:B-1----:R-:W-:Y:S04]  /*6b10*/  SHF.R.U32.HI R2, RZ, 0x15, R25 ;  /* 0x00000015ff027819 */ /* 0x002fe80000011619 */
[----:B------:R-:W-:Y:S01]  /*6b20*/  LOP3.LUT P1, RZ, R2, 0x3, R47, 0x48, !PT ;  /* 0x0000000302ff7812 */ /* 0x000fe2000782482f */
[----:B------:R-:W-:Y:S01]  /*6b30*/  @!UPT UIADD3 URZ, UPT, UPT, URZ, URZ, URZ ;  /* 0x000000fffffff290 */ /* 0x000fe2000fffe0ff */
[----:B----4-:R-:W-:Y:S11]  /*6b40*/  @P0 BRA `(.L_x_116) ;  /* 0x0000000000080947 */ /* 0x010ff60003800000 */
[----:B------:R-:W1:Y:S02]  /*6b50*/  SYNCS.PHASECHK.TRANS64.TRYWAIT P0, [R53+URZ+0xe0], R0 ;  /* 0x0000e000350075a7 */ /* 0x000e6400080011ff */
[----:B-1----:R-:W-:Y:S05]  /*6b60*/  @!P0 BRA `(.L_x_117) ;  /* 0x0000003000788947 */ /* 0x002fea0003800000 */
.L_x_116:
[----:B------:R-:W-:Y:S05]  /*6b70*/  @!P1 BRA `(.L_x_118) ;  /* 0x0000000000409947 */ /* 0x000fea0003800000 */
[----:B------:R-:W4:Y:S01]  /*6b80*/  LDCU.64 UR8, c[0x4][0x70] ;  /* 0x01000e00ff0877ac */ /* 0x000f220008000a00 */
[----:B------:R-:W-:Y:S01]  /*6b90*/  MOV R3, 0x0 ;  /* 0x0000000000037802 */ /* 0x000fe20000000f00 */
[----:B------:R-:W-:Y:S02]  /*6ba0*/  HFMA2 R12, -RZ, RZ, 0, 5.9604644775390625e-08 ;  /* 0x00000001ff0c7431 */ /* 0x000fe400000001ff */
[----:B------:R-:W-:Y:S02]  /*6bb0*/  IMAD.MOV.U32 R8, RZ, RZ, 0x192 ;  /* 0x00000192ff087424 */ /* 0x000fe400078e00ff */
[----:B------:R-:W-:Y:S01]  /*6bc0*/  IMAD.MOV.U32 R13, RZ, RZ, RZ ;  /* 0x000000ffff0d7224 */ /* 0x000fe200078e00ff */
[----:B------:R-:W5:Y:S01]  /*6bd0*/  LDCU.64 UR6, c[0x4][0x78] ;  /* 0x01000f00ff0677ac */ /* 0x000f620008000a00 */
[----:B------:R-:W1:Y:S01]  /*6be0*/  LDC.64 R2, c[0x4][R3] ;  /* 0x0100000003027b82 */ /* 0x000e620000000a00 */
[----:B------:R-:W3:Y:S01]  /*6bf0*/  LDCU.64 UR4, c[0x4][0x10] ;  /* 0x01000200ff0477ac */ /* 0x000ee20008000a00 */
[----:B----4-:R-:W-:Y:S01]  /*6c00*/  MOV R5, UR9 ;  /* 0x0000000900057c02 */ /* 0x010fe20008000f00 */
[----:B--2---:R-:W-:Y:S01]  /*6c10*/  IMAD.U32 R4, RZ, RZ, UR8 ;  /* 0x00000008ff047e24 */ /* 0x004fe2000f8e00ff */
[----:B-----5:R-:W-:Y:S01]  /*6c20*/  MOV R7, UR7 ;  /* 0x0000000700077c02 */ /* 0x020fe20008000f00 */
[----:B------:R-:W-:Y:S01]  /*6c30*/  IMAD.U32 R6, RZ, RZ, UR6 ;  /* 0x00000006ff067e24 */ /* 0x000fe2000f8e00ff */
[----:B---3--:R-:W-:Y:S01]  /*6c40*/  MOV R11, UR5 ;  /* 0x00000005000b7c02 */ /* 0x008fe20008000f00 */
[----:B------:R-:W-:Y:S02]  /*6c50*/  IMAD.U32 R10, RZ, RZ, UR4 ;  /* 0x00000004ff0a7e24 */ /* 0x000fe4000f8e00ff */
[----:B------:R-:W-:Y:S07]  /*6c60*/  LEPC R20, `(.L_x_118) ;  /* 0x000000001014794e */ /* 0x000fee0000000000 */
[----:B-1----:R-:W-:Y:S05]  /*6c70*/  CALL.ABS.NOINC R2 ;  /* 0x0000000002007343 */ /* 0x002fea0003c00000 */
.L_x_118:
[----:B------:R-:W-:Y:S05]  /*6c80*/  WARPSYNC.ALL ;  /* 0x0000000000007948 */ /* 0x000fea0003800000 */
[----:B------:R-:W-:Y:S01]  /*6c90*/  R2UR UR4, R25 ;  /* 0x00000000190472ca */ /* 0x000fe200000e0000 */
[--C-:B------:R-:W-:Y:S01]  /*6ca0*/  HADD2.F32 R3, -RZ, R28.reuse.H0_H0 ;  /* 0x2000001cff037230 */ /* 0x100fe20000004100 */
[----:B------:R-:W-:Y:S01]  /*6cb0*/  MOV R65, 0x10 ;  /* 0x0000001000417802 */ /* 0x000fe20000000f00 */
[--C-:B------:R-:W-:Y:S01]  /*6cc0*/  HADD2.F32 R20, -RZ, R29.reuse.H0_H0 ;  /* 0x2000001dff147230 */ /* 0x100fe20000004100 */
[----:B------:R-:W-:Y:S01]  /*6cd0*/  LOP3.LUT P6, RZ, R45, 0x40, RZ, 0xc0, !PT ;  /* 0x000000402dff7812 */ /* 0x000fe200078cc0ff */
[----:B------:R-:W-:Y:S01]  /*6ce0*/  HADD2.F32 R21, -RZ, R29.H1_H1 ;  /* 0x3000001dff157230 */ /* 0x000fe20000004100 */
[----:B------:R-:W-:Y:S01]  /*6cf0*/  ISETP.NE.AND P0, PT, R60, RZ, PT ;  /* 0x000000ff3c00720c */ /* 0x000fe20003f05270 */
[----:B------:R-:W-:Y:S01]  /*6d00*/  BSSY.RECONVERGENT B0, `(.L_x_119) ;  /* 0x0000052000007945 */ /* 0x000fe20003800200 */
[----:B------:R-:W-:Y:S04]  /*6d10*/  SEL R65, R65, 0xfffffff0, !P6 ;  /* 0xfffffff041417807 */ /* 0x000fe80007000000 */
[----:B------:R-:W-:Y:S01]  /*6d20*/  IADD3 R62, PT, PT, R62, R65, RZ ;  /* 0x000000413e3e7210 */ /* 0x000fe20007ffe0ff */
[----:B--2---:R-:W1:Y:S02]  /*6d30*/  LDTM.x16 R4, tmem[UR4] ;  /* 0x00000004000479ee */ /* 0x004e640008240000 */
[C---:B-1-3--:R-:W-:Y:S01]  /*6d40*/  FMUL R0, R24.reuse, R4 ;  /* 0x0000000418007220 */ /* 0x04afe20000400000 */
[----:B------:R-:W-:Y:S02]  /*6d50*/  HADD2.F32 R4, -RZ, R28.H1_H1 ;  /* 0x3000001cff047230 */ /* 0x000fe40000004100 */
[C---:B------:R-:W-:Y:S01]  /*6d60*/  FMUL R2, R24.reuse, R5 ;  /* 0x0000000518027220 */ /* 0x040fe20000400000 */
[C---:B------:R-:W-:Y:S01]  /*6d70*/  FMUL R7, R24.reuse, R7 ;  /* 0x0000000718077220 */ /* 0x040fe20000400000 */
[C---:B------:R-:W-:Y:S01]  /*6d80*/  FFMA R0, R27.reuse, R3, R0 ;  /* 0x000000031b007223 */ /* 0x040fe20000000000 */
[C---:B------:R-:W-:Y:S01]  /*6d90*/  FMUL R3, R24.reuse, R6 ;  /* 0x0000000618037220 */ /* 0x040fe20000400000 */
[C---:B------:R-:W-:Y:S01]  /*6da0*/  FFMA R2, R27.reuse, R4, R2 ;  /* 0x000000041b027223 */ /* 0x040fe20000000002 */
[C---:B------:R-:W-:Y:S01]  /*6db0*/  FMUL R4, R24.reuse, R8 ;  /* 0x0000000818047220 */ /* 0x040fe20000400000 */
[C---:B------:R-:W-:Y:S01]  /*6dc0*/  FMUL R8, R24.reuse, R12 ;  /* 0x0000000c18087220 */ /* 0x040fe20000400000 */
[----:B------:R-:W-:Y:S01]  /*6dd0*/  FMUL R12, R24, R16 ;  /* 0x00000010180c7220 */ /* 0x000fe20000400000 */
[--C-:B------:R-:W-:Y:S01]  /*6de0*/  HADD2.F32 R16, -RZ, R30.reuse.H0_H0 ;  /* 0x2000001eff107230 */ /* 0x100fe20000004100 */
[----:B------:R-:W-:Y:S01]  /*6df0*/  F2FP.F16.F32.PACK_AB R32, R2, R0 ;  /* 0x000000000220723e */ /* 0x000fe200000000ff */
[----:B------:R-:W-:Y:S02]  /*6e00*/  HADD2.F32 R0, -RZ, R30.H1_H1 ;  /* 0x3000001eff007230 */ /* 0x000fe40000004100 */
[C---:B------:R-:W-:Y:S01]  /*6e10*/  FMUL R5, R24.reuse, R9 ;  /* 0x0000000918057220 */ /* 0x040fe20000400000 */
[C---:B------:R-:W-:Y:S01]  /*6e20*/  FFMA R3, R27.reuse, R20, R3 ;  /* 0x000000141b037223 */ /* 0x040fe20000000003 */
[C---:B------:R-:W-:Y:S01]  /*6e30*/  FFMA R7, R27.reuse, R21, R7 ;  /* 0x000000151b077223 */ /* 0x040fe20000000007 */
[--C-:B------:R-:W-:Y:S02]  /*6e40*/  HADD2.F32 R2, -RZ, R31.reuse.H0_H0 ;  /* 0x2000001fff027230 */ /* 0x100fe40000004100 */
[C---:B------:R-:W-:Y:S01]  /*6e50*/  FFMA R4, R27.reuse, R16, R4 ;  /* 0x000000101b047223 */ /* 0x040fe20000000004 */
[C---:B------:R-:W-:Y:S01]  /*6e60*/  FMUL R6, R24.reuse, R10 ;  /* 0x0000000a18067220 */ /* 0x040fe20000400000 */
[C---:B------:R-:W-:Y:S01]  /*6e70*/  FFMA R5, R27.reuse, R0, R5 ;  /* 0x000000001b057223 */ /* 0x040fe20000000005 */
[----:B------:R-:W-:Y:S02]  /*6e80*/  HADD2.F32 R16, -RZ, R31.H1_H1 ;  /* 0x3000001fff107230 */ /* 0x000fe40000004100 */
[C---:B------:R-:W-:Y:S01]  /*6e90*/  FMUL R11, R24.reuse, R11 ;  /* 0x0000000b180b7220 */ /* 0x040fe20000400000 */
[--C-:B------:R-:W-:Y:S02]  /*6ea0*/  HADD2.F32 R0, -RZ, R36.reuse.H0_H0 ;  /* 0x20000024ff007230 */ /* 0x100fe40000004100 */
[----:B------:R-:W-:Y:S01]  /*6eb0*/  FFMA R6, R27, R2, R6 ;  /* 0x000000021b067223 */ /* 0x000fe20000000006 */
[----:B------:R-:W-:Y:S01]  /*6ec0*/  F2FP.F16.F32.PACK_AB R33, R7, R3 ;  /* 0x000000030721723e */ /* 0x000fe200000000ff */
[----:B------:R-:W-:Y:S02]  /*6ed0*/  HADD2.F32 R2, -RZ, R36.H1_H1 ;  /* 0x30000024ff027230 */ /* 0x000fe40000004100 */
[C---:B------:R-:W-:Y:S01]  /*6ee0*/  FFMA R11, R27.reuse, R16, R11 ;  /* 0x000000101b0b7223 */ /* 0x040fe2000000000b */
[C---:B------:R-:W-:Y:S01]  /*6ef0*/  FMUL R9, R24.reuse, R13 ;  /* 0x0000000d18097220 */ /* 0x040fe20000400000 */
[--C-:B------:R-:W-:Y:S02]  /*6f00*/  HADD2.F32 R3, -RZ, R37.reuse.H0_H0 ;  /* 0x20000025ff037230 */ /* 0x100fe40000004100 */
[C---:B------:R-:W-:Y:S01]  /*6f10*/  FFMA R8, R27.reuse, R0, R8 ;  /* 0x000000001b087223 */ /* 0x040fe20000000008 */
[C---:B------:R-:W-:Y:S01]  /*6f20*/  FMUL R10, R24.reuse, R14 ;  /* 0x0000000e180a7220 */ /* 0x040fe20000400000 */
[----:B------:R-:W-:Y:S02]  /*6f30*/  HADD2.F32 R0, -RZ, R37.H1_H1 ;  /* 0x30000025ff007230 */ /* 0x000fe40000004100 */
[C---:B------:R-:W-:Y:S01]  /*6f40*/  FMUL R15, R24.reuse, R15 ;  /* 0x0000000f180f7220 */ /* 0x040fe20000400000 */
[C---:B------:R-:W-:Y:S01]  /*6f50*/  FFMA R9, R27.reuse, R2, R9 ;  /* 0x000000021b097223 */ /* 0x040fe20000000009 */
[----:B------:R-:W-:Y:S01]  /*6f60*/  FFMA R10, R27, R3, R10 ;  /* 0x000000031b0a7223 */ /* 0x000fe2000000000a */
[--C-:B------:R-:W-:Y:S01]  /*6f70*/  HADD2.F32 R2, -RZ, R38.reuse.H0_H0 ;  /* 0x20000026ff027230 */ /* 0x100fe20000004100 */
[----:B------:R-:W-:Y:S01]  /*6f80*/  F2FP.F16.F32.PACK_AB R34, R5, R4 ;  /* 0x000000040522723e */ /* 0x000fe200000000ff */
[----:B------:R-:W-:Y:S02]  /*6f90*/  HADD2.F32 R3, -RZ, R38.H1_H1 ;  /* 0x30000026ff037230 */ /* 0x000fe40000004100 */
[----:B------:R-:W-:Y:S01]  /*6fa0*/  FFMA R15, R27, R0, R15 ;  /* 0x000000001b0f7223 */ /* 0x000fe2000000000f */
[C---:B------:R-:W-:Y:S01]  /*6fb0*/  FMUL R13, R24.reuse, R17 ;  /* 0x00000011180d7220 */ /* 0x040fe20000400000 */
[--C-:B------:R-:W-:Y:S02]  /*6fc0*/  HADD2.F32 R4, -RZ, R39.reuse.H0_H0 ;  /* 0x20000027ff047230 */ /* 0x100fe40000004100 */
[C---:B------:R-:W-:Y:S01]  /*6fd0*/  FMUL R14, R24.reuse, R18 ;  /* 0x00000012180e7220 */ /* 0x040fe20000400000 */
[----:B------:R-:W-:Y:S02]  /*6fe0*/  HADD2.F32 R0, -RZ, R39.H1_H1 ;  /* 0x30000027ff007230 */ /* 0x000fe40000004100 */
[----:B------:R-:W-:Y:S01]  /*6ff0*/  FMUL R19, R24, R19 ;  /* 0x0000001318137220 */ /* 0x000fe20000400000 */
[----:B------:R-:W-:Y:S01]  /*7000*/  F2FP.F16.F32.PACK_AB R35, R11, R6 ;  /* 0x000000060b23723e */ /* 0x000fe200000000ff */
[C---:B------:R-:W-:Y:S01]  /*7010*/  FFMA R12, R27.reuse, R2, R12 ;  /* 0x000000021b0c7223 */ /* 0x040fe2000000000c */
[C---:B------:R-:W-:Y:S01]  /*7020*/  FFMA R13, R27.reuse, R3, R13 ;  /* 0x000000031b0d7223 */ /* 0x040fe2000000000d */
[C---:B------:R-:W-:Y:S01]  /*7030*/  FFMA R14, R27.reuse, R4, R14 ;  /* 0x000000041b0e7223 */ /* 0x040fe2000000000e */
[----:B------:R-:W-:Y:S01]  /*7040*/  FFMA R19, R27, R0, R19 ;  /* 0x000000001b137223 */ /* 0x000fe20000000013 */
[----:B------:R1:W-:Y:S01]  /*7050*/  STS.128 [R56+UR43+0x200], R32 ;  /* 0x0002002038007988 */ /* 0x0003e20008000c2b */
[----:B------:R-:W-:Y:S02]  /*7060*/  F2FP.F16.F32.PACK_AB R8, R9, R8 ;  /* 0x000000080908723e */ /* 0x000fe400000000ff */
[----:B------:R-:W-:Y:S02]  /*7070*/  F2FP.F16.F32.PACK_AB R9, R15, R10 ;  /* 0x0000000a0f09723e */ /* 0x000fe400000000ff */
[----:B------:R-:W-:Y:S02]  /*7080*/  F2FP.F16.F32.PACK_AB R10, R13, R12 ;  /* 0x0000000c0d0a723e */ /* 0x000fe400000000ff */
[----:B------:R-:W-:Y:S05]  /*7090*/  F2FP.F16.F32.PACK_AB R11, R19, R14 ;  /* 0x0000000e130b723e */ /* 0x000fea00000000ff */
[----:B------:R1:W-:Y:S01]  /*70a0*/  STS.128 [R62+0x200], R8 ;  /* 0x000200083e007388 */ /* 0x0003e20000000c00 */
[----:B------:R-:W-:Y:S01]  /*70b0*/  @!PT LDS RZ, [RZ] ;  /* 0x00000000fffff984 */ /* 0x000fe20000000800 */
[----:B------:R-:W-:Y:S01]  /*70c0*/  @!PT LDS RZ, [RZ] ;  /* 0x00000000fffff984 */ /* 0x000fe20000000800 */
[----:B------:R-:W-:Y:S01]  /*70d0*/  @!PT LDS RZ, [RZ] ;  /* 0x00000000fffff984 */ /* 0x000fe20000000800 */
[----:B------:R-:W-:Y:S01]  /*70e0*/  @!PT LDS RZ, [RZ] ;  /* 0x00000000fffff984 */ /* 0x000fe20000000800 */
[----:B------:R2:W-:Y:S07]  /*70f0*/  MEMBAR.ALL.CTA ;  /* 0x0000000000007992 */ /* 0x0005ee0000008000 */
[----:B--2---:R-:W2:Y:S02]  /*7100*/  FENCE.VIEW.ASYNC.S ;  /* 0x00000000000073c6 */ /* 0x004ea40000000000 */
[----:B--2---:R-:W-:Y:S06]  /*7110*/  BAR.SYNC.DEFER_BLOCKING 0x1, 0x80 ;  /* 0x0042000000007b1d */ /* 0x004fec0000010000 */
[----:B------:R-:W-:Y:S05]  /*7120*/  @P0 BRA `(.L_x_120) ;  /* 0x00000000003c0947 */ /* 0x000fea0003800000 */
[----:B------:R-:W2:Y:S01]  /*7130*/  LDCU.64 UR6, c[0x0][0x348] ;  /* 0x00006900ff0677ac */ /* 0x000ea20008000a00 */
[----:B------:R-:W-:Y:S01]  /*7140*/  UIADD3 UR4, UPT, UPT, UR43, 0x200, URZ ;  /* 0x000002002b047890 */ /* 0x000fe2000fffe0ff */
[----:B------:R-:W-:Y:S01]  /*7150*/  UMOV UR51, UR36 ;  /* 0x0000002400337c82 */ /* 0x000fe20008000000 */
[----:B------:R-:W-:Y:S02]  /*7160*/  UIADD3 UR9, UPT, UPT, UR49, 0x40, URZ ;  /* 0x0000004031097890 */ /* 0x000fe4000fffe0ff */
[----:B------:R-:W-:Y:S02]  /*7170*/  UIADD3 UR8, UPT, UPT, UR43, 0xa00, URZ ;  /* 0x00000a002b087890 */ /* 0x000fe4000fffe0ff */
[----:B------:R-:W-:Y:S01]  /*7180*/  MOV R52, UR4 ;  /* 0x0000000400347c02 */ /* 0x000fe20008000f00 */
[----:B------:R-:W-:Y:S01]  /*7190*/  UMOV UR10, UR50 ;  /* 0x00000032000a7c82 */ /* 0x000fe20008000000 */
[----:B------:R-:W-:Y:S02]  /*71a0*/  UMOV UR11, UR36 ;  /* 0x00000024000b7c82 */ /* 0x000fe40008000000 */
[----:B------:R-:W-:Y:S01]  /*71b0*/  R2UR UR48, R52 ;  /* 0x00000000343072ca */ /* 0x000fe200000e0000 */
[----:B--2---:R-:W-:Y:S04]  /*71c0*/  UIADD3 UR4, UP0, UPT, UR6, 0x680, URZ ;  /* 0x0000068006047890 */ /* 0x004fe8000ff1e0ff */
[----:B------:R-:W-:Y:S09]  /*71d0*/  UIADD3.X UR5, UPT, UPT, URZ, UR7, URZ, UP0, !UPT ;  /* 0x00000007ff057290 */ /* 0x000ff200087fe4ff */
[----:B------:R2:W-:Y:S01]  /*71e0*/  UTMASTG.3D [UR48], [UR4] ;  /* 0x00000030040073b5 */ /* 0x0005e20008010000 */
[----:B------:R2:W-:Y:S01]  /*71f0*/  UTMASTG.3D [UR8], [UR4] ;  /* 0x00000008040073b5 */ /* 0x0005e20008010000 */
[----:B------:R0:W-:Y:S01]  /*7200*/  UTMACMDFLUSH ;  /* 0x00000000000079b7 */ /* 0x0001e20000000000 */
[----:B--2---:R-:W-:Y:S04]  /*7210*/  DEPBAR.LE SB0, 0x1 ;  /* 0x000080400000791a */ /* 0x004fe80000000000 */
.L_x_120:
[----:B------:R-:W-:Y:S05]  /*7220*/  BSYNC.RECONVERGENT B0 ;  /* 0x0000000000007941 */ /* 0x000fea0003800200 */
.L_x_119:
[----:B------:R-:W-:Y:S01]  /*7230*/  BAR.SYNC.DEFER_BLOCKING 0x1, 0x80 ;  /* 0x0042000000007b1d */ /* 0x000fe20000010000 */
[----:B------:R-:W-:Y:S01]  /*7240*/  ISETP.NE.AND P1, PT, R61, RZ, PT ;  /* 0x000000ff3d00720c */ /* 0x000fe20003f25270 */
[----:B------:R-:W-:Y:S01]  /*7250*/  UISETP.NE.AND UP0, UPT, UR52, URZ, UPT ;  /* 0x000000ff3400728c */ /* 0x000fe2000bf05270 */
[----:B------:R-:W-:Y:S11]  /*7260*/  LEA R2, R26, UR43, 0x3 ;  /* 0x0000002b1a027c11 */ /* 0x000ff6000f8e18ff */
[----:B------:R-:W-:Y:S01]  /*7270*/  @P1 SHF.L.U32 R3, R59, 0x1f, RZ ;  /* 0x0000001f3b031819 */ /* 0x000fe200000006ff */
[----:B------:R-:W-:Y:S06]  /*7280*/  BRA.U !UP0, `(.L_x_121) ;  /* 0x0000000108247547 */ /* 0x000fec000b800000 */
[----:B------:R-:W-:Y:S01]  /*7290*/  IMAD.U32 R4, RZ, RZ, UR46 ;  /* 0x0000002eff047e24 */ /* 0x000fe2000f8e00ff */
[----:B------:R-:W-:Y:S01]  /*72a0*/  MOV R0, UR47 ;  /* 0x0000002f00007c02 */ /* 0x000fe20008000f00 */
[----:B------:R-:W-:Y:S03]  /*72b0*/  UIADD3 UR4, UPT, UPT, UR46, 0x1, URZ ;  /* 0x000000012e047890 */ /* 0x000fe6000fffe0ff */
[----:B------:R-:W-:Y:S01]  /*72c0*/  @P1 LEA R4, R4, UR43, 0x3 ;  /* 0x0000002b04041c11 */ /* 0x000fe2000f8e18ff */
[----:B------:R-:W-:Y:S04]  /*72d0*/  UISETP.NE.AND UP0, UPT, UR4, 0x4, UPT ;  /* 0x000000040400788c */ /* 0x000fe8000bf05270 */
[----:B------:R-:W-:Y:S01]  /*72e0*/  @P1 VIADD R4, R4, 0x90 ;  /* 0x0000009004041836 */ /* 0x000fe20000000000 */
[----:B------:R-:W-:Y:S04]  /*72f0*/  USEL UR46, UR4, URZ, UP0 ;  /* 0x000000ff042e7287 */ /* 0x000fe80008000000 */
[----:B------:R-:W-:Y:S04]  /*7300*/  @P1 PRMT R0, R0, 0x654, R4 ;  /* 0x0000065400001816 */ /* 0x000fe80000000004 */
[----:B------:R2:W-:Y:S04]  /*7310*/  @P1 SYNCS.ARRIVE.TRANS64.RED.A1T0 RZ, [R0+URZ], RZ ;  /* 0x000000ff00ff19a7 */ /* 0x0005e800081004ff */
.L_x_121:
[----:B------:R-:W3:Y:S01]  /*7320*/  @P1 SYNCS.PHASECHK.TRANS64.TRYWAIT P0, [R2+URZ+0x70], R3 ;  /* 0x00007003020015a7 */ /* 0x000ee200080011ff */
[----:B------:R-:W-:Y:S01]  /*7330*/  BSSY B1, `(.L_x_122) ;  /* 0x0000012000017945 */ /* 0x000fe20003800000 */
[----:B---3--:R-:W-:Y:S03]  /*7340*/  @P1 SEL R63, RZ, 0x1, !P0 ;  /* 0x00000001ff3f1807 */ /* 0x008fe60004000000 */
[----:B------:R-:W-:Y:S05]  /*7350*/  @!P1 BRA `(.L_x_123) ;  /* 0x00000000003c9947 */ /* 0x000fea0003800000 */
[----:B------:R-:W-:Y:S01]  /*7360*/  ISETP.NE.AND P1, PT, R64, RZ, PT ;  /* 0x000000ff4000720c */ /* 0x000fe20003f25270 */
[----:B------:R-:W-:Y:S01]  /*7370*/  BSSY B0, `(.L_x_124) ;  /* 0x0000009000007945 */ /* 0x000fe20003800000 */
[----:B------:R-:W-:Y:S11]  /*7380*/  ISETP.NE.AND P0, PT, R63, RZ, PT ;  /* 0x000000ff3f00720c */ /* 0x000ff60003f05270 */
[----:B------:R-:W-:Y:S05]  /*7390*/  @P1 IMAD R4, R26, 0x1000, R56 ;  /* 0x000010001a041824 */ /* 0x000fea00078e0238 */
[----:B------:R-:W-:Y:S05]  /*73a0*/  @P1 IADD3 R3, PT, PT, R4, UR43, RZ ;  /* 0x0000002b04031c10 */ /* 0x000fea000fffe0ff */
[----:B------:R-:W-:Y:S01]  /*73b0*/  @P1 IMAD.IADD R3, R65, 0x1, R3 ;  /* 0x0000000141031824 */ /* 0x000fe200078e0203 */
[----:B------:R-:W-:Y:S06]  /*73c0*/  @P0 BRA `(.L_x_125) ;  /* 0x00000000000c0947 */ /* 0x000fec0003800000 */
[----:B--2---:R-:W-:Y:S04]  /*73d0*/  SHF.L.U32 R0, R59, 0x1f, RZ ;  /* 0x0000001f3b007819 */ /* 0x004fe800000006ff */
[----:B------:R-:W2:Y:S02]  /*73e0*/  SYNCS.PHASECHK.TRANS64.TRYWAIT P0, [R2+URZ+0x70], R0 ;  /* 0x00007000020075a7 */ /* 0x000ea400080011ff */
[----:B--2---:R-:W-:Y:S05]  /*73f0*/  @!P0 BRA `(.L_x_126) ;  /* 0x0000002800688947 */ /* 0x004fea0003800000 */
.L_x_125:
[----:B------:R-:W-:Y:S05]  /*7400*/  BSYNC B0 ;  /* 0x0000000000007941 */ /* 0x000fea0003800000 */
.L_x_124:
[----:B------:R-:W-:Y:S02]  /*7410*/  ISETP.NE.AND P0, PT, R64, RZ, PT ;  /* 0x000000ff4000720c */ /* 0x000fe40003f05270 */
[----:B------:R-:W-:Y:S11]  /*7420*/  IADD3 R26, PT, PT, R26, 0x1, RZ ;  /* 0x000000011a1a7810 */ /* 0x000ff60007ffe0ff */
[----:B------:R3:W4:Y:S04]  /*7430*/  @P0 LDS.128 R28, [R4+UR43+0x200] ;  /* 0x0002002b041c0984 */ /* 0x0007280008000c00 */
[----:B------:R3:W1:Y:S02]  /*7440*/  @P0 LDS.128 R36, [R3+0x200] ;  /* 0x0002000003240984 */ /* 0x0006640000000c00 */
.L_x_123:
[----:B------:R-:W-:Y:S05]  /*7450*/  BSYNC B1 ;  /* 0x0000000000017941 */ /* 0x000fea0003800000 */
.L_x_122:
[----:B--2---:R-:W-:Y:S05]  /*7460*/  VIADD R0, R25, 0x10 ;  /* 0x0000001019007836 */ /* 0x004fea0000000000 */
[----:B------:R-:W-:Y:S04]  /*7470*/  SHF.R.U32.HI R0, RZ, 0x15, R0 ;  /* 0x00000015ff007819 */ /* 0x000fe80000011600 */
[----:B------:R-:W-:Y:S11]  /*7480*/  LOP3.LUT P0, RZ, R0, 0x3, R47, 0x48, !PT ;  /* 0x0000000300ff7812 */ /* 0x000ff6000780482f */
[----:B------:R-:W-:Y:S02]  /*7490*/  @!UPT UIADD3 URZ, UPT, UPT, URZ, URZ, URZ ;  /* 0x000000fffffff290 */ /* 0x000fe4000fffe0ff */
[----:B------:R-:W-:Y:S05]  /*74a0*/  @!P0 BRA `(.L_x_127) ;  /* 0x0000000000408947 */ /* 0x000fea0003800000 */
[----:B------:R-:W2:Y:S01]  /*74b0*/  LDCU.64 UR8, c[0x4][0x70] ;  /* 0x01000e00ff0877ac */ /* 0x000ea20008000a00 */
[----:B---3--:R-:W-:Y:S01]  /*74c0*/  MOV R3, 0x0 ;  /* 0x0000000000037802 */ /* 0x008fe20000000f00 */
[----:B------:R-:W-:Y:S02]  /*74d0*/  HFMA2 R12, -RZ, RZ, 0, 5.9604644775390625e-08 ;  /* 0x00000001ff0c7431 */ /* 0x000fe400000001ff */
[----:B-1----:R-:W-:Y:S02]  /*74e0*/  IMAD.MOV.U32 R8, RZ, RZ, 0x192 ;  /* 0x00000192ff087424 */ /* 0x002fe400078e00ff */
[----:B------:R-:W-:Y:S01]  /*74f0*/  IMAD.MOV.U32 R13, RZ, RZ, RZ ;  /* 0x000000ffff0d7224 */ /* 0x000fe200078e00ff */
[----:B------:R-:W1:Y:S01]  /*7500*/  LDCU.64 UR6, c[0x4][0x78] ;  /* 0x01000f00ff0677ac */ /* 0x000e620008000a00 */
[----:B------:R-:W3:Y:S01]  /*7510*/  LDC.64 R2, c[0x4][R3] ;  /* 0x0100000003027b82 */ /* 0x000ee20000000a00 */
[----:B------:R-:W5:Y:S01]  /*7520*/  LDCU.64 UR4, c[0x4][0x10] ;  /* 0x01000200ff0477ac */ /* 0x000f620008000a00 */
[----:B--2---:R-:W-:Y:S01]  /*7530*/  MOV R5, UR9 ;  /* 0x0000000900057c02 */ /* 0x004fe20008000f00 */
[----:B------:R-:W-:Y:S01]  /*7540*/  IMAD.U32 R4, RZ, RZ, UR8 ;  /* 0x00000008ff047e24 */ /* 0x000fe2000f8e00ff */
[----:B-1----:R-:W-:Y:S01]  /*7550*/  MOV R7, UR7 ;  /* 0x0000000700077c02 */ /* 0x002fe20008000f00 */
[----:B------:R-:W-:Y:S01]  /*7560*/  IMAD.U32 R6, RZ, RZ, UR6 ;  /* 0x00000006ff067e24 */ /* 0x000fe2000f8e00ff */
[----:B-----5:R-:W-:Y:S01]  /*7570*/  MOV R11, UR5 ;  /* 0x00000005000b7c02 */ /* 0x020fe20008000f00 */
[----:B------:R-:W-:Y:S02]  /*7580*/  IMAD.U32 R10, RZ, RZ, UR4 ;  /* 0x00000004ff0a7e24 */ /* 0x000fe4000f8e00ff */
[----:B------:R-:W-:Y:S07]  /*7590*/  LEPC R20, `(.L_x_127) ;  /* 0x000000001014794e */ /* 0x000fee0000000000 */
[----:B---34-:R-:W-:Y:S05]  /*75a0*/  CALL.ABS.NOINC R2 ;  /* 0x0000000002007343 */ /* 0x018fea0003c00000 */
.L_x_127:
[----:B------:R-:W-:Y:S01]  /*75b0*/  ISETP.NE.AND P6, PT, R61, RZ, PT ;  /* 0x000000ff3d00720c */ /* 0x000fe20003fc5270 */
[----:B------:R-:W-:Y:S05]  /*75c0*/  WARPSYNC.ALL ;  /* 0x0000000000007948 */ /* 0x000fea0003800000 */
[----:B------:R-:W-:Y:S01]  /*75d0*/  R2UR UR4, R25 ;  /* 0x00000000190472ca */ /* 0x000fe200000e0000 */
[----:B---34-:R-:W-:Y:S01]  /*75e0*/  HADD2.F32 R3, -RZ, R28.H0_H0 ;  /* 0x2000001cff037230 */ /* 0x018fe20000004100 */
[----:B------:R-:W-:Y:S01]  /*75f0*/  ISETP.NE.AND P0, PT, R60, RZ, PT ;  /* 0x000000ff3c00720c */ /* 0x000fe20003f05270 */
[----:B------:R-:W-:Y:S01]  /*7600*/  HADD2.F32 R20, -RZ, R30.H0_H0 ;  /* 0x2000001eff147230 */ /* 0x000fe20000004100 */
[----:B------:R-:W-:Y:S09]  /*7610*/  BSSY.RECONVERGENT B0, `(.L_x_128) ;  /* 0x0000058000007945 */ /* 0x000ff20003800200 */
[----:B-1----:R-:W1:Y:S02]  /*7620*/  LDTM.x16 R4, tmem[UR4+0x10] ;  /* 0x00001004000479ee */ /* 0x002e640008240000 */
[C---:B-1----:R-:W-:Y:S01]  /*7630*/  FMUL R0, R24.reuse, R4 ;  /* 0x0000000418007220 */ /* 0x042fe20000400000 */
[----:B------:R-:W-:Y:S02]  /*7640*/  HADD2.F32 R4, -RZ, R28.H1_H1 ;  /* 0x3000001cff047230 */ /* 0x000fe40000004100 */
[C---:B------:R-:W-:Y:S01]  /*7650*/  FMUL R2, R24.reuse, R5 ;  /* 0x0000000518027220 */ /* 0x040fe20000400000 */
[--C-:B------:R-:W-:Y:S02]  /*7660*/  HADD2.F32 R5, -RZ, R29.reuse.H0_H0 ;  /* 0x2000001dff057230 */ /* 0x100fe40000004100 */
[C---:B------:R-:W-:Y:S01]  /*7670*/  FFMA R0, R27.reuse, R3, R0 ;  /* 0x000000031b007223 */ /* 0x040fe20000000000 */
[C---:B------:R-:W-:Y:S01]  /*7680*/  FMUL R3, R24.reuse, R6 ;  /* 0x0000000618037220 */ /* 0x040fe20000400000 */
[----:B------:R-:W-:Y:S02]  /*7690*/  HADD2.F32 R6, -RZ, R29.H1_H1 ;  /* 0x3000001dff067230 */ /* 0x000fe40000004100 */
[C---:B------:R-:W-:Y:S01]  /*76a0*/  FFMA R2, R27.reuse, R4, R2 ;  /* 0x000000041b027223 */ /* 0x040fe20000000002 */
[C---:B------:R-:W-:Y:S01]  /*76b0*/  FMUL R7, R24.reuse, R7 ;  /* 0x0000000718077220 */ /* 0x040fe20000400000 */
[C---:B------:R-:W-:Y:S01]  /*76c0*/  FFMA R3, R27.reuse, R5, R3 ;  /* 0x000000051b037223 */ /* 0x040fe20000000003 */
[C---:B------:R-:W-:Y:S01]  /*76d0*/  FMUL R4, R24.reuse, R8 ;  /* 0x0000000818047220 */ /* 0x040fe20000400000 */
[----:B------:R-:W-:Y:S01]  /*76e0*/  FMUL R5, R24, R9 ;  /* 0x0000000918057220 */ /* 0x000fe20000400000 */
[----:B------:R-:W-:Y:S01]  /*76f0*/  F2FP.F16.F32.PACK_AB R32, R2, R0 ;  /* 0x000000000220723e */ /* 0x000fe200000000ff */
[C---:B------:R-:W-:Y:S01]  /*7700*/  FFMA R7, R27.reuse, R6, R7 ;  /* 0x000000061b077223 */ /* 0x040fe20000000007 */
[----:B------:R-:W-:Y:S02]  /*7710*/  HADD2.F32 R0, -RZ, R30.H1_H1 ;  /* 0x3000001eff007230 */ /* 0x000fe40000004100 */
[----:B------:R-:W-:Y:S01]  /*7720*/  FFMA R4, R27, R20, R4 ;  /* 0x000000141b047223 */ /* 0x000fe20000000004 */
[--C-:B------:R-:W-:Y:S02]  /*7730*/  HADD2.F32 R2, -RZ, R31.reuse.H0_H0 ;  /* 0x2000001fff027230 */ /* 0x100fe40000004100 */
[C---:B------:R-:W-:Y:S01]  /*7740*/  FMUL R6, R24.reuse, R10 ;  /* 0x0000000a18067220 */ /* 0x040fe20000400000 */
[----:B------:R-:W-:Y:S01]  /*7750*/  F2FP.F16.F32.PACK_AB R33, R7, R3 ;  /* 0x000000030721723e */ /* 0x000fe200000000ff */
[----:B------:R-:W-:Y:S02]  /*7760*/  HADD2.F32 R3, -RZ, R31.H1_H1 ;  /* 0x3000001fff037230 */ /* 0x000fe40000004100 */
[C---:B------:R-:W-:Y:S01]  /*7770*/  FFMA R5, R27.reuse, R0, R5 ;  /* 0x000000001b057223 */ /* 0x040fe20000000005 */
[C---:B------:R-:W-:Y:S01]  /*7780*/  FMUL R11, R24.reuse, R11 ;  /* 0x0000000b180b7220 */ /* 0x040fe20000400000 */
[--C-:B------:R-:W-:Y:S02]  /*7790*/  HADD2.F32 R7, -RZ, R36.reuse.H0_H0 ;  /* 0x20000024ff077230 */ /* 0x100fe40000004100 */
[C---:B------:R-:W-:Y:S01]  /*77a0*/  FMUL R8, R24.reuse, R12 ;  /* 0x0000000c18087220 */ /* 0x040fe20000400000 */
[----:B------:R-:W-:Y:S02]  /*77b0*/  HADD2.F32 R0, -RZ, R36.H1_H1 ;  /* 0x30000024ff007230 */ /* 0x000fe40000004100 */
[C---:B------:R-:W-:Y:S01]  /*77c0*/  FMUL R9, R24.reuse, R13 ;  /* 0x0000000d18097220 */ /* 0x040fe20000400000 */
[C---:B------:R-:W-:Y:S01]  /*77d0*/  FFMA R6, R27.reuse, R2, R6 ;  /* 0x000000021b067223 */ /* 0x040fe20000000006 */
[C---:B------:R-:W-:Y:S01]  /*77e0*/  FFMA R11, R27.reuse, R3, R11 ;  /* 0x000000031b0b7223 */ /* 0x040fe2000000000b */
[C---:B------:R-:W-:Y:S01]  /*77f0*/  FFMA R8, R27.reuse, R7, R8 ;  /* 0x000000071b087223 */ /* 0x040fe20000000008 */
[C---:B------:R-:W-:Y:S01]  /*7800*/  FFMA R9, R27.reuse, R0, R9 ;  /* 0x000000001b097223 */ /* 0x040fe20000000009 */
[--C-:B------:R-:W-:Y:S02]  /*7810*/  HADD2.F32 R2, -RZ, R37.reuse.H0_H0 ;  /* 0x20000025ff027230 */ /* 0x100fe40000004100 */
[C---:B------:R-:W-:Y:S01]  /*7820*/  FMUL R10, R24.reuse, R14 ;  /* 0x0000000e180a7220 */ /* 0x040fe20000400000 */
[----:B------:R-:W-:Y:S02]  /*7830*/  HADD2.F32 R0, -RZ, R37.H1_H1 ;  /* 0x30000025ff007230 */ /* 0x000fe40000004100 */
[C---:B------:R-:W-:Y:S01]  /*7840*/  FMUL R15, R24.reuse, R15 ;  /* 0x0000000f180f7220 */ /* 0x040fe20000400000 */
[C---:B------:R-:W-:Y:S01]  /*7850*/  FMUL R12, R24.reuse, R16 ;  /* 0x00000010180c7220 */ /* 0x040fe20000400000 */
[C---:B------:R-:W-:Y:S01]  /*7860*/  FFMA R10, R27.reuse, R2, R10 ;  /* 0x000000021b0a7223 */ /* 0x040fe2000000000a */
[--C-:B------:R-:W-:Y:S02]  /*7870*/  HADD2.F32 R2, -RZ, R38.reuse.H0_H0 ;  /* 0x20000026ff027230 */ /* 0x100fe40000004100 */
[----:B------:R-:W-:Y:S01]  /*7880*/  FFMA R15, R27, R0, R15 ;  /* 0x000000001b0f7223 */ /* 0x000fe2000000000f */
[----:B------:R-:W-:Y:S01]  /*7890*/  HADD2.F32 R0, -RZ, R38.H1_H1 ;  /* 0x30000026ff007230 */ /* 0x000fe20000004100 */
[----:B------:R-:W-:Y:S01]  /*78a0*/  F2FP.F16.F32.PACK_AB R34, R5, R4 ;  /* 0x000000040522723e */ /* 0x000fe200000000ff */
        /* <DEDUP_REMOVED lines=14> */
[----:B------:R-:W-:Y:S02]  /*7990*/  F2FP.F16.F32.PACK_AB R11, R19, R14 ;  /* 0x0000000e130b723e */ /* 0x000fe400000000ff */
[----:B------:R-:W-:Y:S02]  /*79a0*/  MOV R2, UR46 ;  /* 0x0000002e00027c02 */ /* 0x000fe40008000f00 */
[----:B------:R-:W-:Y:S01]  /*79b0*/  MOV R0, UR47 ;  /* 0x0000002f00007c02 */ /* 0x000fe20008000f00 */
[----:B------:R1:W-:Y:S01]  /*79c0*/  STS.128 [R62+0x1200], R8 ;  /* 0x001200083e007388 */ /* 0x0003e20000000c00 */
[----:B------:R-:W-:Y:S02]  /*79d0*/  @P6 LEA R2, R2, UR43, 0x3 ;  /* 0x0000002b02026c11 */ /* 0x000fe4000f8e18ff */
[----:B------:R-:W-:Y:S02]  /*79e0*/  @P6 SHF.L.U32 R3, R59, 0x1f, RZ ;  /* 0x0000001f3b036819 */ /* 0x000fe400000006ff */
[----:B------:R-:W-:Y:S01]  /*79f0*/  @P6 IADD3 R2, PT, PT, R2, 0x90, RZ ;  /* 0x0000009002026810 */ /* 0x000fe20007ffe0ff */
[----:B------:R-:W-:Y:S01]  /*7a00*/  @!PT LDS RZ, [RZ] ;  /* 0x00000000fffff984 */ /* 0x000fe20000000800 */
[----:B------:R-:W-:Y:S01]  /*7a10*/  @!PT LDS RZ, [RZ] ;  /* 0x00000000fffff984 */ /* 0x000fe20000000800 */
[----:B------:R-:W-:Y:S01]  /*7a20*/  @!PT LDS RZ, [RZ] ;  /* 0x00000000fffff984 */ /* 0x000fe20000000800 */
[----:B------:R-:W-:Y:S01]  /*7a30*/  @!PT LDS RZ, [RZ] ;  /* 0x00000000fffff984 */ /* 0x000fe20000000800 */
[----:B------:R2:W-:Y:S06]  /*7a40*/  MEMBAR.ALL.CTA ;  /* 0x0000000000007992 */ /* 0x0005ec0000008000 */
[----:B--2---:R-:W2:Y:S01]  /*7a50*/  FENCE.VIEW.ASYNC.S ;  /* 0x00000000000073c6 */ /* 0x004ea20000000000 */
[----:B------:R-:W-:Y:S02]  /*7a60*/  @P6 PRMT R0, R0, 0x654, R2 ;  /* 0x0000065400006816 */ /* 0x000fe40000000002 */
[----:B------:R-:W-:Y:S01]  /*7a70*/  LEA R2, R26, UR43, 0x3 ;  /* 0x0000002b1a027c11 */ /* 0x000fe2000f8e18ff */
[----:B--2---:R-:W-:Y:S06]  /*7a80*/  BAR.SYNC.DEFER_BLOCKING 0x1, 0x80 ;  /* 0x0042000000007b1d */ /* 0x004fec0000010000 */
[----:B------:R-:W-:Y:S05]  /*7a90*/  @P0 BRA `(.L_x_129) ;  /* 0x00000000003c0947 */ /* 0x000fea0003800000 */
[----:B------:R-:W2:Y:S01]  /*7aa0*/  LDCU.64 UR6, c[0x0][0x348] ;  /* 0x00006900ff0677ac */ /* 0x000ea20008000a00 */
[----:B------:R-:W-:Y:S02]  /*7ab0*/  UIADD3 UR13, UPT, UPT, UR49, 0x10, URZ ;  /* 0x00000010310d7890 */ /* 0x000fe4000fffe0ff */
[----:B------:R-:W-:Y:S01]  /*7ac0*/  UIADD3 UR12, UPT, UPT, UR43, 0x1200, URZ ;  /* 0x000012002b0c7890 */ /* 0x000fe2000fffe0ff */
[----:B------:R-:W-:Y:S01]  /*7ad0*/  UMOV UR14, UR50 ;  /* 0x00000032000e7c82 */ /* 0x000fe20008000000 */
[----:B------:R-:W-:Y:S01]  /*7ae0*/  UMOV UR15, UR36 ;  /* 0x00000024000f7c82 */ /* 0x000fe20008000000 */
[----:B------:R-:W-:Y:S02]  /*7af0*/  UIADD3 UR9, UPT, UPT, UR49, 0x50, URZ ;  /* 0x0000005031097890 */ /* 0x000fe4000fffe0ff */
[----:B------:R-:W-:Y:S01]  /*7b00*/  UIADD3 UR8, UPT, UPT, UR43, 0x1a00, URZ ;  /* 0x00001a002b087890 */ /* 0x000fe2000fffe0ff */
[----:B------:R-:W-:Y:S01]  /*7b10*/  UMOV UR10, UR50 ;  /* 0x00000032000a7c82 */ /* 0x000fe20008000000 */
[----:B------:R-:W-:Y:S01]  /*7b20*/  UMOV UR11, UR36 ;  /* 0x00000024000b7c82 */ /* 0x000fe20008000000 */
[----:B--2---:R-:W-:Y:S04]  /*7b30*/  UIADD3 UR4, UP0, UPT, UR6, 0x680, URZ ;  /* 0x0000068006047890 */ /* 0x004fe8000ff1e0ff */
[----:B------:R-:W-:Y:S09]  /*7b40*/  UIADD3.X UR5, UPT, UPT, URZ, UR7, URZ, UP0, !UPT ;  /* 0x00000007ff057290 */ /* 0x000ff200087fe4ff */
[----:B------:R2:W-:Y:S01]  /*7b50*/  UTMASTG.3D [UR12], [UR4] ;  /* 0x0000000c040073b5 */ /* 0x0005e20008010000 */
[----:B------:R2:W-:Y:S01]  /*7b60*/  UTMASTG.3D [UR8], [UR4] ;  /* 0x00000008040073b5 */ /* 0x0005e20008010000 */
[----:B------:R0:W-:Y:S01]  /*7b70*/  UTMACMDFLUSH ;  /* 0x00000000000079b7 */ /* 0x0001e20000000000 */
[----:B--2---:R-:W-:Y:S04]  /*7b80*/  DEPBAR.LE SB0, 0x1 ;  /* 0x000080400000791a */ /* 0x004fe80000000000 */
.L_x_129:
[----:B------:R-:W-:Y:S05]  /*7b90*/  BSYNC.RECONVERGENT B0 ;  /* 0x0000000000007941 */ /* 0x000fea0003800200 */
.L_x_128:
[----:B------:R-:W-:Y:S01]  /*7ba0*/  BAR.SYNC.DEFER_BLOCKING 0x1, 0x80 ;  /* 0x0042000000007b1d */ /* 0x000fe20000010000 */
[----:B------:R-:W-:Y:S04]  /*7bb0*/  UIADD3 UR4, UPT, UPT, UR46, 0x1, URZ ;  /* 0x000000012e047890 */ /* 0x000fe8000fffe0ff */
[----:B------:R-:W-:Y:S04]  /*7bc0*/  UISETP.NE.AND UP0, UPT, UR4, 0x4, UPT ;  /* 0x000000040400788c */ /* 0x000fe8000bf05270 */
[----:B------:R-:W-:Y:S01]  /*7bd0*/  USEL UR44, UR4, URZ, UP0 ;  /* 0x000000ff042c7287 */ /* 0x000fe20008000000 */
[----:B------:R2:W-:Y:S01]  /*7be0*/  @P6 SYNCS.ARRIVE.TRANS64.RED.A1T0 RZ, [R0+URZ], RZ ;  /* 0x000000ff00ff69a7 */ /* 0x0005e200081004ff */
[----:B------:R-:W-:Y:S01]  /*7bf0*/  BSSY B1, `(.L_x_130) ;  /* 0x0000013000017945 */ /* 0x000fe20003800000 */
[----:B------:R-:W3:Y:S02]  /*7c00*/  @P6 SYNCS.PHASECHK.TRANS64.TRYWAIT P0, [R2+URZ+0x70], R3 ;  /* 0x00007003020065a7 */ /* 0x000ee400080011ff */
[----:B---3--:R-:W-:Y:S01]  /*7c10*/  @P6 SEL R63, RZ, 0x1, !P0 ;  /* 0x00000001ff3f6807 */ /* 0x008fe20004000000 */
[----:B--2---:R-:W-:Y:S06]  /*7c20*/  @!P6 BRA `(.L_x_131) ;  /* 0x00000000003ce947 */ /* 0x004fec0003800000 */
[----:B------:R-:W-:Y:S01]  /*7c30*/  ISETP.NE.AND P1, PT, R64, RZ, PT ;  /* 0x000000ff4000720c */ /* 0x000fe20003f25270 */
[----:B------:R-:W-:Y:S01]  /*7c40*/  BSSY B0, `(.L_x_132) ;  /* 0x0000009000007945 */ /* 0x000fe20003800000 */
[----:B------:R-:W-:Y:S11]  /*7c50*/  ISETP.NE.AND P0, PT, R63, RZ, PT ;  /* 0x000000ff3f00720c */ /* 0x000ff60003f05270 */
[----:B------:R-:W-:Y:S05]  /*7c60*/  @P1 IMAD R3, R26, 0x1000, R56 ;  /* 0x000010001a031824 */ /* 0x000fea00078e0238 */
[----:B------:R-:W-:Y:S05]  /*7c70*/  @P1 IADD3 R0, PT, PT, R3, UR43, RZ ;  /* 0x0000002b03001c10 */ /* 0x000fea000fffe0ff */
[----:B------:R-:W-:Y:S01]  /*7c80*/  @P1 IMAD.IADD R0, R65, 0x1, R0 ;  /* 0x0000000141001824 */ /* 0x000fe200078e0200 */
[----:B------:R-:W-:Y:S06]  /*7c90*/  @P0 BRA `(.L_x_133) ;  /* 0x00000000000c0947 */ /* 0x000fec0003800000 */
[----:B------:R-:W-:Y:S04]  /*7ca0*/  SHF.L.U32 R4, R59, 0x1f, RZ ;  /* 0x0000001f3b047819 */ /* 0x000fe800000006ff */
[----:B------:R-:W2:Y:S02]  /*7cb0*/  SYNCS.PHASECHK.TRANS64.TRYWAIT P0, [R2+URZ+0x70], R4 ;  /* 0x00007004020075a7 */ /* 0x000ea400080011ff */
[----:B--2---:R-:W-:Y:S05]  /*7cc0*/  @!P0 BRA `(.L_x_134) ;  /* 0x0000002000488947 */ /* 0x004fea0003800000 */
.L_x_133:
[----:B------:R-:W-:Y:S05]  /*7cd0*/  BSYNC B0 ;  /* 0x0000000000007941 */ /* 0x000fea0003800000 */
.L_x_132:
[----:B------:R-:W-:Y:S02]  /*7ce0*/  ISETP.NE.AND P0, PT, R64, RZ, PT ;  /* 0x000000ff4000720c */ /* 0x000fe40003f05270 */
[----:B------:R-:W-:Y:S11]  /*7cf0*/  IADD3 R26, PT, PT, R26, 0x1, RZ ;  /* 0x000000011a1a7810 */ /* 0x000ff60007ffe0ff */
[----:B------:R3:W4:Y:S04]  /*7d00*/  @P0 LDS.128 R28, [R3+UR43+0x200] ;  /* 0x0002002b031c0984 */ /* 0x0007280008000c00 */
[----:B------:R3:W1:Y:S02]  /*7d10*/  @P0 LDS.128 R36, [R0+0x200] ;  /* 0x0002000000240984 */ /* 0x0006640000000c00 */
.L_x_131:
[----:B------:R-:W-:Y:S05]  /*7d20*/  BSYNC B1 ;  /* 0x0000000000017941 */ /* 0x000fea0003800000 */
.L_x_130:
[----:B---3--:R-:W-:Y:S05]  /*7d30*/  VIADD R0, R25, 0x20 ;  /* 0x0000002019007836 */ /* 0x008fea0000000000 */
[----:B------:R-:W-:Y:S04]  /*7d40*/  SHF.R.U32.HI R0, RZ, 0x15, R0 ;  /* 0x00000015ff007819 */ /* 0x000fe80000011600 */
[----:B------:R-:W-:Y:S11]  /*7d50*/  LOP3.LUT P0, RZ, R0, 0x3, R47, 0x48, !PT ;  /* 0x0000000300ff7812 */ /* 0x000ff6000780482f */
[----:B------:R-:W-:Y:S02]  /*7d60*/  @!UPT UIADD3 URZ, UPT, UPT, URZ, URZ, URZ ;  /* 0x000000fffffff290 */ /* 0x000fe4000fffe0ff */
[----:B------:R-:W-:Y:S05]  /*7d70*/  @!P0 BRA `(.L_x_135) ;  /* 0x0000000000408947 */ /* 0x000fea0003800000 */
[----:B------:R-:W3:Y:S01]  /*7d80*/  LDCU.64 UR8, c[0x4][0x70] ;  /* 0x01000e00ff0877ac */ /* 0x000ee20008000a00 */
[----:B------:R-:W-:Y:S01]  /*7d90*/  MOV R3, 0x0 ;  /* 0x0000000000037802 */ /* 0x000fe20000000f00 */
[----:B------:R-:W-:Y:S02]  /*7da0*/  HFMA2 R12, -RZ, RZ, 0, 5.9604644775390625e-08 ;  /* 0x00000001ff0c7431 */ /* 0x000fe400000001ff */
[----:B-1----:R-:W-:Y:S02]  /*7db0*/  IMAD.MOV.U32 R8, RZ, RZ, 0x192 ;  /* 0x00000192ff087424 */ /* 0x002fe400078e00ff */
[----:B------:R-:W-:Y:S01]  /*7dc0*/  IMAD.MOV.U32 R13, RZ, RZ, RZ ;  /* 0x000000ffff0d7224 */ /* 0x000fe200078e00ff */
[----:B------:R-:W1:Y:S01]  /*7dd0*/  LDCU.64 UR6, c[0x4][0x78] ;  /* 0x01000f00ff0677ac */ /* 0x000e620008000a00 */
[----:B--2---:R-:W2:Y:S01]  /*7de0*/  LDC.64 R2, c[0x4][R3] ;  /* 0x0100000003027b82 */ /* 0x004ea20000000a00 */
[----:B------:R-:W5:Y:S01]  /*7df0*/  LDCU.64 UR4, c[0x4][0x10] ;  /* 0x01000200ff0477ac */ /* 0x000f620008000a00 */
[----:B---3--:R-:W-:Y:S01]  /*7e00*/  MOV R5, UR9 ;  /* 0x0000000900057c02 */ /* 0x008fe20008000f00 */
[----:B------:R-:W-:Y:S01]  /*7e10*/  IMAD.U32 R4, RZ, RZ, UR8 ;  /* 0x00000008ff047e24 */ /* 0x000fe2000f8e00ff */
[----:B-1----:R-:W-:Y:S01]  /*7e20*/  MOV R7, UR7 ;  /* 0x0000000700077c02 */ /* 0x002fe20008000f00 */
[----:B------:R-:W-:Y:S01]  /*7e30*/  IMAD.U32 R6, RZ, RZ, UR6 ;  /* 0x00000006ff067e24 */ /* 0x000fe2000f8e00ff */
[----:B-----5:R-:W-:Y:S01]  /*7e40*/  MOV R11, UR5 ;  /* 0x00000005000b7c02 */ /* 0x020fe20008000f00 */
[----:B------:R-:W-:Y:S02]  /*7e50*/  IMAD.U32 R10, RZ, RZ, UR4 ;  /* 0x00000004ff0a7e24 */ /* 0x000fe4000f8e00ff */
[----:B------:R-:W-:Y:S07]  /*7e60*/  LEPC R20, `(.L_x_135) ;  /* 0x000000001014794e */ /* 0x000fee0000000000 */
[----:B--2-4-:R-:W-:Y:S05]  /*7e70*/  CALL.ABS.NOINC R2 ;  /* 0x0000000002007343 */ /* 0x014fea0003c00000 */
.L_x_135:
[----:B------:R-:W-:Y:S01]  /*7e80*/  ISETP.NE.AND P6, PT, R61, RZ, PT ;  /* 0x000000ff3d00720c */ /* 0x000fe20003fc5270 */
[----:B------:R-:W-:Y:S05]  /*7e90*/  WARPSYNC.ALL ;  /* 0x0000000000007948 */ /* 0x000fea0003800000 */
[----:B------:R-:W-:Y:S01]  /*7ea0*/  R2UR UR4, R25 ;  /* 0x00000000190472ca */ /* 0x000fe200000e0000 */
[----:B----4-:R-:W-:Y:S01]  /*7eb0*/  HADD2.F32 R3, -RZ, R28.H0_H0 ;  /* 0x2000001cff037230 */ /* 0x010fe20000004100 */
[----:B------:R-:W-:Y:S01]  /*7ec0*/  ISETP.NE.AND P0, PT, R60, RZ, PT ;  /* 0x000000ff3c00720c */ /* 0x000fe20003f05270 */
[----:B------:R-:W-:Y:S01]  /*7ed0*/  HADD2.F32 R20, -RZ, R30.H0_H0 ;  /* 0x2000001eff147230 */ /* 0x000fe20000004100 */
[----:B------:R-:W-:Y:S09]  /*7ee0*/  BSSY.RECONVERGENT B0, `(.L_x_136) ;  /* 0x0000058000007945 */ /* 0x000ff20003800200 */
[----:B-12---:R-:W1:Y:S02]  /*7ef0*/  LDTM.x16 R4, tmem[UR4+0x20] ;  /* 0x00002004000479ee */ /* 0x006e640008240000 */
        /* <DEDUP_REMOVED lines=59> */
[----:B------:R-:W-:Y:S02]  /*82b0*/  LEA R3, R26, UR43, 0x3 ;  /* 0x0000002b1a037c11 */ /* 0x000fe4000f8e18ff */
        /* <DEDUP_REMOVED lines=8> */
[----:B------:R-:W-:Y:S01]  /*8340*/  @P6 SHF.L.U32 R2, R59, 0x1f, RZ ;  /* 0x0000001f3b026819 */ /* 0x000fe200000006ff */
        /* <DEDUP_REMOVED lines=17> */
.L_x_137:
[----:B------:R-:W-:Y:S05]  /*8460*/  BSYNC.RECONVERGENT B0 ;  /* 0x0000000000007941 */ /* 0x000fea0003800200 */
.L_x_136:
        /* <DEDUP_REMOVED lines=19> */
.L_x_141:
[----:B------:R-:W-:Y:S05]  /*85a0*/  BSYNC B0 ;  /* 0x0000000000007941 */ /* 0x000fea0003800000 */
.L_x_140:
[----:B------:R-:W-:Y:S11]  /*85b0*/  ISETP.NE.AND P0, PT, R64, RZ, PT ;  /* 0x000000ff4000720c */ /* 0x000ff60003f05270 */
[----:B------:R-:W-:Y:S02]  /*85c0*/  @!UPT UIADD3 URZ, UPT, UPT, URZ, URZ, URZ ;  /* 0x000000fffffff290 */ /* 0x000fe4000fffe0ff */
[----:B------:R3:W4:Y:S04]  /*85d0*/  @P0 LDS.128 R28, [R26+UR43+0x200] ;  /* 0x0002002b1a1c0984 */ /* 0x0007280008000c00 */
[----:B------:R3:W1:Y:S02]  /*85e0*/  @P0 LDS.128 R36, [R65+0x200] ;  /* 0x0002000041240984 */ /* 0x0006640000000c00 */
.L_x_139:
[----:B------:R-:W-:Y:S05]  /*85f0*/  BSYNC B1 ;  /* 0x0000000000017941 */ /* 0x000fea0003800000 */
.L_x_138:
[----:B--2---:R-:W-:Y:S05]  /*8600*/  VIADD R0, R25, 0x30 ;  /* 0x0000003019007836 */ /* 0x004fea0000000000 */
[----:B------:R-:W-:Y:S04]  /*8610*/  SHF.R.U32.HI R0, RZ, 0x15, R0 ;  /* 0x00000015ff007819 */ /* 0x000fe80000011600 */
[----:B------:R-:W-:Y:S11]  /*8620*/  LOP3.LUT P0, RZ, R0, 0x3, R47, 0x48, !PT ;  /* 0x0000000300ff7812 */ /* 0x000ff6000780482f */
[----:B------:R-:W-:Y:S02]  /*8630*/  @!UPT UIADD3 URZ, UPT, UPT, URZ, URZ, URZ ;  /* 0x000000fffffff290 */ /* 0x000fe4000fffe0ff */
[----:B------:R-:W-:Y:S05]  /*8640*/  @!P0 BRA `(.L_x_143) ;  /* 0x0000000000408947 */ /* 0x000fea0003800000 */
[----:B------:R-:W2:Y:S01]  /*8650*/  LDCU.64 UR8, c[0x4][0x70] ;  /* 0x01000e00ff0877ac */ /* 0x000ea20008000a00 */
[----:B------:R-:W-:Y:S01]  /*8660*/  MOV R3, 0x0 ;  /* 0x0000000000037802 */ /* 0x000fe20000000f00 */
        /* <DEDUP_REMOVED lines=14> */
.L_x_143:
[----:B------:R-:W-:Y:S01]  /*8750*/  ISETP.NE.AND P0, PT, R60, RZ, PT ;  /* 0x000000ff3c00720c */ /* 0x000fe20003f05270 */
[----:B------:R-:W-:Y:S05]  /*8760*/  WARPSYNC.ALL ;  /* 0x0000000000007948 */ /* 0x000fea0003800000 */
[----:B------:R-:W-:Y:S01]  /*8770*/  R2UR UR4, R25 ;  /* 0x00000000190472ca */ /* 0x000fe200000e0000 */
[--C-:B----4-:R-:W-:Y:S01]  /*8780*/  HADD2.F32 R20, -RZ, R28.reuse.H0_H0 ;  /* 0x2000001cff147230 */ /* 0x110fe20000004100 */
[----:B------:R-:W-:Y:S01]  /*8790*/  IADD3 R53, PT, PT, R53, 0x100, RZ ;  /* 0x0000010035357810 */ /* 0x000fe20007ffe0ff */
[----:B------:R-:W-:Y:S01]  /*87a0*/  HADD2.F32 R21, -RZ, R28.H1_H1 ;  /* 0x3000001cff157230 */ /* 0x000fe20000004100 */
[----:B------:R-:W-:Y:S01]  /*87b0*/  BSSY.RECONVERGENT B0, `(.L_x_144) ;  /* 0x0000054000007945 */ /* 0x000fe20003800200 */
[--C-:B------:R-:W-:Y:S01]  /*87c0*/  HADD2.F32 R25, -RZ, R29.reuse.H0_H0 ;  /* 0x2000001dff197230 */ /* 0x100fe20000004100 */
[----:B------:R-:W-:Y:S01]  /*87d0*/  LOP3.LUT R53, R53, 0xfefffff8, RZ, 0xc0, !PT ;  /* 0xfefffff835357812 */ /* 0x000fe200078ec0ff */
[----:B---3--:R-:W-:Y:S02]  /*87e0*/  HADD2.F32 R26, -RZ, R29.H1_H1 ;  /* 0x3000001dff1a7230 */ /* 0x008fe40000004100 */
[--C-:B------:R-:W-:Y:S02]  /*87f0*/  HADD2.F32 R28, -RZ, R30.reuse.H0_H0 ;  /* 0x2000001eff1c7230 */ /* 0x100fe40000004100 */
[----:B------:R-:W-:Y:S02]  /*8800*/  HADD2.F32 R29, -RZ, R30.H1_H1 ;  /* 0x3000001eff1d7230 */ /* 0x000fe40000004100 */
[----:B-1----:R-:W1:Y:S01]  /*8810*/  LDTM.x16 R4, tmem[UR4+0x30] ;  /* 0x00003004000479ee */ /* 0x002e620008240000 */
[----:B------:R-:W-:Y:S01]  /*8820*/  NOP ;  /* 0x0000000000007918 */ /* 0x000fe20000000000 */
[----:B-1----:R1:W-:Y:S01]  /*8830*/  SYNCS.ARRIVE.TRANS64.RED.A1T0 RZ, [R53+URZ], RZ ;  /* 0x000000ff35ff79a7 */ /* 0x0023e200081004ff */
[--C-:B------:R-:W-:Y:S02]  /*8840*/  HADD2.F32 R30, -RZ, R31.reuse.H0_H0 ;  /* 0x2000001fff1e7230 */ /* 0x100fe40000004100 */
[----:B------:R-:W-:Y:S02]  /*8850*/  HADD2.F32 R31, -RZ, R31.H1_H1 ;  /* 0x3000001fff1f7230 */ /* 0x000fe40000004100 */
        /* <DEDUP_REMOVED lines=8> */
[C---:B------:R-:W-:Y:S01]  /*88e0*/  FMUL R4, R24.reuse, R4 ;  /* 0x0000000418047220 */ /* 0x040fe20000400000 */
[C---:B------:R-:W-:Y:S01]  /*88f0*/  FMUL R5, R24.reuse, R5 ;  /* 0x0000000518057220 */ /* 0x040fe20000400000 */
[C---:B------:R-:W-:Y:S01]  /*8900*/  FMUL R6, R24.reuse, R6 ;  /* 0x0000000618067220 */ /* 0x040fe20000400000 */
[C---:B------:R-:W-:Y:S01]  /*8910*/  FMUL R7, R24.reuse, R7 ;  /* 0x0000000718077220 */ /* 0x040fe20000400000 */
[C---:B------:R-:W-:Y:S01]  /*8920*/  FFMA R4, R27.reuse, R20, R4 ;  /* 0x000000141b047223 */ /* 0x040fe20000000004 */
        /* <DEDUP_REMOVED lines=15> */
[C---:B------:R-:W-:Y:S01]  /*8a20*/  FMUL R12, R24.reuse, R16 ;  /* 0x00000010180c7220 */ /* 0x040fe20000400000 */
[C---:B------:R-:W-:Y:S01]  /*8a30*/  FFMA R0, R27.reuse, R32, R0 ;  /* 0x000000201b007223 */ /* 0x040fe20000000000 */
[C---:B------:R-:W-:Y:S01]  /*8a40*/  FMUL R13, R24.reuse, R17 ;  /* 0x00000011180d7220 */ /* 0x040fe20000400000 */
[----:B------:R-:W-:Y:S01]  /*8a50*/  FFMA R2, R27, R33, R2 ;  /* 0x000000211b027223 */ /* 0x000fe20000000002 */
[----:B------:R-:W-:Y:S01]  /*8a60*/  F2FP.F16.F32.PACK_AB R4, R5, R4 ;  /* 0x000000040504723e */ /* 0x000fe200000000ff */
[C---:B------:R-:W-:Y:S01]  /*8a70*/  FMUL R14, R24.reuse, R18 ;  /* 0x00000012180e7220 */ /* 0x040fe20000400000 */
[----:B------:R-:W-:Y:S01]  /*8a80*/  FFMA R3, R27, R34, R3 ;  /* 0x000000221b037223 */ /* 0x000fe20000000003 */
[----:B------:R-:W-:Y:S01]  /*8a90*/  F2FP.F16.F32.PACK_AB R5, R7, R6 ;  /* 0x000000060705723e */ /* 0x000fe200000000ff */
[----:B------:R-:W-:Y:S01]  /*8aa0*/  FFMA R15, R27, R35, R15 ;  /* 0x000000231b0f7223 */ /* 0x000fe2000000000f */
[----:B------:R-:W-:Y:S01]  /*8ab0*/  FMUL R19, R24, R19 ;  /* 0x0000001318137220 */ /* 0x000fe20000400000 */
[----:B------:R-:W-:Y:S01]  /*8ac0*/  F2FP.F16.F32.PACK_AB R6, R9, R8 ;  /* 0x000000080906723e */ /* 0x000fe200000000ff */
[----:B------:R-:W-:Y:S01]  /*8ad0*/  FFMA R12, R27, R36, R12 ;  /* 0x000000241b0c7223 */ /* 0x000fe2000000000c */
[----:B------:R-:W-:Y:S01]  /*8ae0*/  F2FP.F16.F32.PACK_AB R7, R11, R10 ;  /* 0x0000000a0b07723e */ /* 0x000fe200000000ff */
[C---:B------:R-:W-:Y:S01]  /*8af0*/  FFMA R13, R27.reuse, R37, R13 ;  /* 0x000000251b0d7223 */ /* 0x040fe2000000000d */
[C---:B------:R-:W-:Y:S01]  /*8b00*/  FFMA R14, R27.reuse, R38, R14 ;  /* 0x000000261b0e7223 */ /* 0x040fe2000000000e */
[----:B------:R-:W-:Y:S01]  /*8b10*/  FFMA R19, R27, R39, R19 ;  /* 0x000000271b137223 */ /* 0x000fe20000000013 */
[----:B------:R-:W-:Y:S01]  /*8b20*/  F2FP.F16.F32.PACK_AB R16, R2, R0 ;  /* 0x000000000210723e */ /* 0x000fe200000000ff */
[----:B------:R1:W-:Y:S01]  /*8b30*/  STS.128 [R56+UR43+0x3200], R4 ;  /* 0x0032000438007988 */ /* 0x0003e20008000c2b */
        /* <DEDUP_REMOVED lines=27> */
.L_x_145:
[----:B------:R-:W-:Y:S05]  /*8cf0*/  BSYNC.RECONVERGENT B0 ;  /* 0x0000000000007941 */ /* 0x000fea0003800200 */
.L_x_144:
[----:B------:R-:W-:Y:S01]  /*8d00*/  BAR.SYNC.DEFER_BLOCKING 0x1, 0x80 ;  /* 0x0042000000007b1d */ /* 0x000fe20000010000 */
[----:B------:R-:W-:Y:S01]  /*8d10*/  UISETP.NE.AND UP0, UPT, UR52, -0x4, UPT ;  /* 0xfffffffc3400788c */ /* 0x000fe2000bf05270 */
[----:B------:R-:W-:Y:S08]  /*8d20*/  IADD3 R22, PT, PT, R22, 0x1, RZ ;  /* 0x0000000116167810 */ /* 0x000ff00007ffe0ff */
[----:B------:R-:W-:Y:S05]  /*8d30*/  BRA.U !UP0, `(.L_x_146) ;  /* 0x0000000108287547 */ /* 0x000fea000b800000 */
[----:B------:R-:W-:Y:S01]  /*8d40*/  ISETP.NE.AND P0, PT, R61, RZ, PT ;  /* 0x000000ff3d00720c */ /* 0x000fe20003f05270 */
[----:B------:R-:W-:Y:S01]  /*8d50*/  IMAD.U32 R2, RZ, RZ, UR46 ;  /* 0x0000002eff027e24 */ /* 0x000fe2000f8e00ff */
[----:B------:R-:W-:Y:S01]  /*8d60*/  UIADD3 UR4, UPT, UPT, UR46, 0x1, URZ ;  /* 0x000000012e047890 */ /* 0x000fe2000fffe0ff */
[----:B------:R-:W-:Y:S03]  /*8d70*/  IMAD.U32 R0, RZ, RZ, UR47 ;  /* 0x0000002fff007e24 */ /* 0x000fe6000f8e00ff */
[----:B------:R-:W-:Y:S04]  /*8d80*/  UISETP.NE.AND UP0, UPT, UR4, 0x4, UPT ;  /* 0x000000040400788c */ /* 0x000fe8000bf05270 */
[----:B------:R-:W-:Y:S03]  /*8d90*/  USEL UR46, UR4, URZ, UP0 ;  /* 0x000000ff042e7287 */ /* 0x000fe60008000000 */
[----:B------:R-:W-:Y:S05]  /*8da0*/  @P0 LEA R2, R2, UR43, 0x3 ;  /* 0x0000002b02020c11 */ /* 0x000fea000f8e18ff */
[----:B------:R-:W-:Y:S05]  /*8db0*/  @P0 VIADD R2, R2, 0x90 ;  /* 0x0000009002020836 */ /* 0x000fea0000000000 */
[----:B------:R-:W-:Y:S04]  /*8dc0*/  @P0 PRMT R0, R0, 0x654, R2 ;  /* 0x0000065400000816 */ /* 0x000fe80000000002 */
[----:B------:R2:W-:Y:S03]  /*8dd0*/  @P0 SYNCS.ARRIVE.TRANS64.RED.A1T0 RZ, [R0+URZ], RZ ;  /* 0x000000ff00ff09a7 */ /* 0x0005e600081004ff */
.L_x_146:
[----:B------:R-:W-:Y:S01]  /*8de0*/  R2UR UR4, R50 ;  /* 0x00000000320472ca */ /* 0x000fe200000e0000 */
[----:B------:R-:W-:Y:S01]  /*8df0*/  UISETP.NE.AND UP0, UPT, UR62, URZ, UPT ;  /* 0x000000ff3e00728c */ /* 0x000fe2000bf05270 */
[----:B------:R-:W-:Y:S01]  /*8e00*/  ISETP.NE.AND P0, PT, R55, 0x2, PT ;  /* 0x000000023700780c */ /* 0x000fe20003f05270 */
[----:B------:R-:W-:Y:S01]  /*8e10*/  UIADD3 UR31, UPT, UPT, UR38, UR63, URZ ;  /* 0x0000003f261f7290 */ /* 0x000fe2000fffe0ff */
[----:B------:R-:W-:Y:S01]  /*8e20*/  ISETP.NE.AND P1, PT, R22, 0x4, PT ;  /* 0x000000041600780c */ /* 0x000fe20003f25270 */
[----:B------:R-:W-:Y:S01]  /*8e30*/  UIADD3 UR52, UPT, UPT, UR52, 0x4, URZ ;  /* 0x0000000434347890 */ /* 0x000fe2000fffe0ff */
[----:B------:R-:W-:Y:S01]  /*8e40*/  SEL R2, RZ, 0x1, P0 ;  /* 0x00000001ff027807 */ /* 0x000fe20000000000 */
[----:B------:R-:W-:Y:S01]  /*8e50*/  UMOV UR36, UR61 ;  /* 0x0000003d00247c82 */ /* 0x000fe20008000000 */
[----:B--2---:R-:W-:Y:S02]  /*8e60*/  SEL R0, RZ, 0x1, P1 ;  /* 0x00000001ff007807 */ /* 0x004fe40000800000 */
[----:B------:R-:W-:Y:S02]  /*8e70*/  LOP3.LUT R57, R57, R2, RZ, 0x3c, !PT ;  /* 0x0000000239397212 */ /* 0x000fe400078e3cff */
[----:B------:R-:W-:Y:S01]  /*8e80*/  LOP3.LUT R58, R58, R0, RZ, 0x3c, !PT ;  /* 0x000000003a3a7212 */ /* 0x000fe200078e3cff */
[----:B------:R-:W-:Y:S01]  /*8e90*/  UIADD3 UR30, UPT, UPT, UR37, UR4, URZ ;  /* 0x00000004251e7290 */ /* 0x000fe2000fffe0ff */
[----:B------:R-:W-:Y:S02]  /*8ea0*/  SEL R55, R55, RZ, P0 ;  /* 0x000000ff37377207 */ /* 0x000fe40000000000 */
[----:B------:R-:W-:Y:S01]  /*8eb0*/  SEL R22, R22, RZ, P1 ;  /* 0x000000ff16167207 */ /* 0x000fe20000800000 */
[----:B------:R-:W-:Y:S08]  /*8ec0*/  BRA.U UP0, `(.L_x_147) ;  /* 0xffffffcd005c7547 */ /* 0x000ff0000b83ffff */
[----:B------:R-:W-:-:S13]  /*8ed0*/  R2UR UR4, R51 ;  /* 0x00000000330472ca */ /* 0x000fda00000e0000 */
[----:B------:R-:W-:-:S09]  /*8ee0*/  UISETP.NE.AND UP0, UPT, UR4, URZ, UPT ;  /* 0x000000ff0400728c */ /* 0x000fd2000bf05270 */
[----:B------:R-:W-:Y:S05]  /*8ef0*/  BRA.U !UP0, `(.L_x_148) ;  /* 0x0000000108487547 */ /* 0x000fea000b800000 */
[----:B------:R-:W2:Y:S02]  /*8f00*/  LDCU.64 UR4, c[0x0][0x890] ;  /* 0x00011200ff0477ac */ /* 0x000ea40008000a00 */
[----:B--2---:R-:W-:-:S04]  /*8f10*/  UISETP.NE.U32.AND UP0, UPT, UR4, URZ, UPT ;  /* 0x000000ff0400728c */ /* 0x004fc8000bf05070 */
[----:B------:R-:W-:-:S09]  /*8f20*/  UISETP.NE.AND.EX UP0, UPT, UR5, URZ, UPT, UP0 ;  /* 0x000000ff0500728c */ /* 0x000fd2000bf05300 */
[----:B------:R-:W-:Y:S05]  /*8f30*/  BRA.U UP0, `(.L_x_149) ;  /* 0x00000001000c7547 */ /* 0x000fea000b800000 */
[----:B------:R-:W-:-:S13]  /*8f40*/  FSETP.NEU.AND P0, PT, R27, RZ, PT ;  /* 0x000000ff1b00720b */ /* 0x000fda0003f0d000 */
[----:B------:R-:W-:Y:S05]  /*8f50*/  @!P0 EXIT ;  /* 0x000000000000894d */ /* 0x000fea0003800000 */
[----:B------:R-:W-:Y:S05]  /*8f60*/  BRA `(.L_x_148) ;  /* 0x00000000002c7947 */ /* 0x000fea0003800000 */
.L_x_149:
[----:B------:R-:W-:Y:S01]  /*8f70*/  ISETP.NE.AND P0, PT, R54, RZ, PT ;  /* 0x000000ff3600720c */ /* 0x000fe20003f05270 */
[----:B------:R-:W-:-:S12]  /*8f80*/  BSSY.RECONVERGENT B0, `(.L_x_148) ;  /* 0x0000009000007945 */ /* 0x000fd80003800200 */
[----:B------:R-:W-:Y:S05]  /*8f90*/  @P0 BRA `(.L_x_150) ;  /* 0x0000000000140947 */ /* 0x000fea0003800000 */
[----:B------:R-:W2:Y:S02]  /*8fa0*/  LDCU.64 UR4, c[0x0][0x888] ;  /* 0x00011100ff0477ac */ /* 0x000ea40008000a00 */
[----:B--2---:R-:W-:-:S04]  /*8fb0*/  ISETP.NE.U32.AND P0, PT, RZ, UR4, PT ;  /* 0x00000004ff007c0c */ /* 0x004fc8000bf05070 */
[----:B------:R-:W-:-:S13]  /*8fc0*/  ISETP.NE.AND.EX P0, PT, RZ, UR5, PT, P0 ;  /* 0x00000005ff007c0c */ /* 0x000fda000bf05300 */
[----:B------:R-:W-:Y:S05]  /*8fd0*/  @!P0 EXIT ;  /* 0x000000000000894d */ /* 0x000fea0003800000 */
[----:B------:R-:W-:Y:S05]  /*8fe0*/  BRA `(.L_x_151) ;  /* 0x0000000000087947 */ /* 0x000fea0003800000 */
.L_x_150:
[----:B------:R-:W-:-:S13]  /*8ff0*/  FSETP.NEU.AND P0, PT, R27, RZ, PT ;  /* 0x000000ff1b00720b */ /* 0x000fda0003f0d000 */
[----:B------:R-:W-:Y:S05]  /*9000*/  @!P0 EXIT ;  /* 0x000000000000894d */ /* 0x000fea0003800000 */
.L_x_151:
[----:B------:R-:W-:Y:S05]  /*9010*/  BSYNC.RECONVERGENT B0 ;  /* 0x0000000000007941 */ /* 0x000fea0003800200 */
.L_x_148:
[----:B------:R-:W-:Y:S01]  /*9020*/  ULEA UR4, UR46, UR43, 0x3 ;  /* 0x0000002b2e047291 */ /* 0x000fe2000f8e18ff */
[----:B------:R-:W-:-:S04]  /*9030*/  DEPBAR.LE SB0, 0x0 ;  /* 0x000080000000791a */ /* 0x000fc80000000000 */
[----:B------:R-:W-:-:S04]  /*9040*/  UIADD3 UR4, UPT, UPT, UR4, 0x90, URZ ;  /* 0x0000009004047890 */ /* 0x000fc8000fffe0ff */
[----:B------:R-:W-:-:S09]  /*9050*/  UPRMT UR4, UR47, 0x654, UR4 ;  /* 0x000006542f047896 */ /* 0x000fd20008000004 */
[----:B------:R-:W-:Y:S01]  /*9060*/  SYNCS.ARRIVE.TRANS64.RED.A1T0 RZ, [UR4], RZ ;  /* 0x000000ffffff79a7 */ /* 0x000fe20008100404 */
[----:B------:R-:W-:Y:S05]  /*9070*/  EXIT ;  /* 0x000000000000794d */ /* 0x000fea0003800000 */
.L_x_24:
[----:B--2---:R2:W3:Y:S02]  /*9080*/  SYNCS.PHASECHK.TRANS64.TRYWAIT P0, [R0+URZ+0x130], R2 ;  /* 0x00013002000075a7 */ /* 0x0044e400080011ff */
[----:B---3--:R-:W-:Y:S05]  /*9090*/  @!P0 NANOSLEEP.SYNCS 0x989680 ;  /* 0x009896800000895d */ /* 0x008fea0003900000 */
[----:B------:R-:W3:Y:S02]  /*90a0*/  @!P0 SYNCS.PHASECHK.TRANS64 P0, [R0+URZ+0x130], R2 ;  /* 0x00013002000085a7 */ /* 0x000ee400080010ff */
[----:B---3--:R-:W-:Y:S05]  /*90b0*/  @!P0 BRA `(.L_x_24) ;  /* 0xfffffffc00f08947 */ /* 0x008fea000383ffff */
[----:B------:R-:W-:Y:S05]  /*90c0*/  BRA `(.L_x_152) ;  /* 0xffffff8800607947 */ /* 0x000fea000383ffff */
.L_x_27:
[----:B-1----:R-:W-:-:S07]  /*90d0*/  MOV R0, UR33 ;  /* 0x0000002100007c02 */ /* 0x002fce0008000f00 */
.L_x_153:
[----:B-1----:R1:W2:Y:S02]  /*90e0*/  SYNCS.PHASECHK.TRANS64.TRYWAIT P0, [R0+URZ+0x38], R3 ;  /* 0x00003803000075a7 */ /* 0x0022a400080011ff */
[----:B--2---:R-:W-:Y:S05]  /*90f0*/  @!P0 NANOSLEEP.SYNCS 0x989680 ;  /* 0x009896800000895d */ /* 0x004fea0003900000 */
[----:B------:R-:W2:Y:S02]  /*9100*/  @!P0 SYNCS.PHASECHK.TRANS64 P0, [R0+URZ+0x38], R3 ;  /* 0x00003803000085a7 */ /* 0x000ea400080010ff */
[----:B--2---:R-:W-:Y:S05]  /*9110*/  @!P0 BRA `(.L_x_153) ;  /* 0xfffffffc00f08947 */ /* 0x004fea000383ffff */
[----:B------:R-:W-:Y:S05]  /*9120*/  BRA `(.L_x_26) ;  /* 0xffffff8800b47947 */ /* 0x000fea000383ffff */
.L_x_34:
[----:B-1----:R-:W-:-:S07]  /*9130*/  MOV R0, UR17 ;  /* 0x0000001100007c02 */ /* 0x002fce0008000f00 */
.L_x_154:
[----:B-1----:R1:W2:Y:S02]  /*9140*/  SYNCS.PHASECHK.TRANS64.TRYWAIT P0, [R0+URZ+0x38], R3 ;  /* 0x00003803000075a7 */ /* 0x0022a400080011ff */
[----:B--2---:R-:W-:Y:S05]  /*9150*/  @!P0 NANOSLEEP.SYNCS 0x989680 ;  /* 0x009896800000895d */ /* 0x004fea0003900000 */
[----:B------:R-:W2:Y:S02]  /*9160*/  @!P0 SYNCS.PHASECHK.TRANS64 P0, [R0+URZ+0x38], R3 ;  /* 0x00003803000085a7 */ /* 0x000ea400080010ff */
[----:B--2---:R-:W-:Y:S05]  /*9170*/  @!P0 BRA `(.L_x_154) ;  /* 0xfffffffc00f08947 */ /* 0x004fea000383ffff */
[----:B------:R-:W-:Y:S05]  /*9180*/  BRA `(.L_x_33) ;  /* 0xffffff8c00787947 */ /* 0x000fea000383ffff */
.L_x_39:
[----:B-1----:R1:W2:Y:S02]  /*9190*/  SYNCS.PHASECHK.TRANS64.TRYWAIT P0, [R3+URZ+0xc0], R0 ;  /* 0x0000c000030075a7 */ /* 0x0022a400080011ff */
[----:B--2---:R-:W-:Y:S05]  /*91a0*/  @!P0 NANOSLEEP.SYNCS 0x989680 ;  /* 0x009896800000895d */ /* 0x004fea0003900000 */
[----:B------:R-:W2:Y:S02]  /*91b0*/  @!P0 SYNCS.PHASECHK.TRANS64 P0, [R3+URZ+0xc0], R0 ;  /* 0x0000c000030085a7 */ /* 0x000ea400080010ff */
[----:B--2---:R-:W-:Y:S05]  /*91c0*/  @!P0 BRA `(.L_x_39) ;  /* 0xfffffffc00f08947 */ /* 0x004fea000383ffff */
[----:B------:R-:W-:Y:S05]  /*91d0*/  BRA `(.L_x_155) ;  /* 0xffffff9000247947 */ /* 0x000fea000383ffff */
.L_x_43:
[----:B------:R-:W-:-:S07]  /*91e0*/  MOV R0, UR4 ;  /* 0x0000000400007c02 */ /* 0x000fce0008000f00 */
.L_x_156:
[----:B-1----:R1:W2:Y:S02]  /*91f0*/  SYNCS.PHASECHK.TRANS64.TRYWAIT P0, [R0+URZ], R2 ;  /* 0x00000002000075a7 */ /* 0x0022a400080011ff */
[----:B--2---:R-:W-:Y:S05]  /*9200*/  @!P0 NANOSLEEP.SYNCS 0x989680 ;  /* 0x009896800000895d */ /* 0x004fea0003900000 */
[----:B------:R-:W2:Y:S02]  /*9210*/  @!P0 SYNCS.PHASECHK.TRANS64 P0, [R0+URZ], R2 ;  /* 0x00000002000085a7 */ /* 0x000ea400080010ff */
[----:B--2---:R-:W-:Y:S05]  /*9220*/  @!P0 BRA `(.L_x_156) ;  /* 0xfffffffc00f08947 */ /* 0x004fea000383ffff */
[----:B------:R-:W-:Y:S05]  /*9230*/  BRA `(.L_x_157) ;  /* 0xffffff9400cc7947 */ /* 0x000fea000383ffff */
.L_x_44:
[----:B------:R-:W-:-:S07]  /*9240*/  MOV R0, UR5 ;  /* 0x0000000500007c02 */ /* 0x000fce0008000f00 */
.L_x_158:
[----:B-1----:R1:W2:Y:S02]  /*9250*/  SYNCS.PHASECHK.TRANS64.TRYWAIT P0, [R0+URZ], R3 ;  /* 0x00000003000075a7 */ /* 0x0022a400080011ff */
[----:B--2---:R-:W-:Y:S05]  /*9260*/  @!P0 NANOSLEEP.SYNCS 0x989680 ;  /* 0x009896800000895d */ /* 0x004fea0003900000 */
[----:B------:R-:W2:Y:S02]  /*9270*/  @!P0 SYNCS.PHASECHK.TRANS64 P0, [R0+URZ], R3 ;  /* 0x00000003000085a7 */ /* 0x000ea400080010ff */
[----:B--2---:R-:W-:Y:S05]  /*9280*/  @!P0 BRA `(.L_x_158) ;  /* 0xfffffffc00f08947 */ /* 0x004fea000383ffff */
[----:B------:R-:W-:Y:S05]  /*9290*/  BRA `(.L_x_159) ;  /* 0xffffff9400d87947 */ /* 0x000fea000383ffff */
.L_x_45:
[----:B------:R-:W-:-:S07]  /*92a0*/  MOV R0, UR5 ;  /* 0x0000000500007c02 */ /* 0x000fce0008000f00 */
.L_x_160:
[----:B-1----:R1:W2:Y:S02]  /*92b0*/  SYNCS.PHASECHK.TRANS64.TRYWAIT P0, [R0+URZ], R3 ;  /* 0x00000003000075a7 */ /* 0x0022a400080011ff */
[----:B--2---:R-:W-:Y:S05]  /*92c0*/  @!P0 NANOSLEEP.SYNCS 0x989680 ;  /* 0x009896800000895d */ /* 0x004fea0003900000 */
[----:B------:R-:W2:Y:S02]  /*92d0*/  @!P0 SYNCS.PHASECHK.TRANS64 P0, [R0+URZ], R3 ;  /* 0x00000003000085a7 */ /* 0x000ea400080010ff */
[----:B--2---:R-:W-:Y:S05]  /*92e0*/  @!P0 BRA `(.L_x_160) ;  /* 0xfffffffc00f08947 */ /* 0x004fea000383ffff */
[----:B------:R-:W-:Y:S05]  /*92f0*/  BRA `(.L_x_161) ;  /* 0xffffff9400e47947 */ /* 0x000fea000383ffff */
.L_x_46:
[----:B------:R-:W-:-:S07]  /*9300*/  MOV R0, UR5 ;  /* 0x0000000500007c02 */ /* 0x000fce0008000f00 */
.L_x_162:
[----:B-1----:R1:W2:Y:S02]  /*9310*/  SYNCS.PHASECHK.TRANS64.TRYWAIT P0, [R0+URZ], R3 ;  /* 0x00000003000075a7 */ /* 0x0022a400080011ff */
[----:B--2---:R-:W-:Y:S05]  /*9320*/  @!P0 NANOSLEEP.SYNCS 0x989680 ;  /* 0x009896800000895d */ /* 0x004fea0003900000 */
[----:B------:R-:W2:Y:S02]  /*9330*/  @!P0 SYNCS.PHASECHK.TRANS64 P0, [R0+URZ], R3 ;  /* 0x00000003000085a7 */ /* 0x000ea400080010ff */
[----:B--2---:R-:W-:Y:S05]  /*9340*/  @!P0 BRA `(.L_x_162) ;  /* 0xfffffffc00f08947 */ /* 0x004fea000383ffff */
[----:B------:R-:W-:Y:S05]  /*9350*/  BRA `(.L_x_163) ;  /* 0xffffff9400f07947 */ /* 0x000fea000383ffff */
.L_x_47:
[----:B------:R-:W-:-:S07]  /*9360*/  MOV R0, UR5 ;  /* 0x0000000500007c02 */ /* 0x000fce0008000f00 */
.L_x_164:
[----:B-1----:R1:W2:Y:S02]  /*9370*/  SYNCS.PHASECHK.TRANS64.TRYWAIT P0, [R0+URZ], R3 ;  /* 0x00000003000075a7 */ /* 0x0022a400080011ff */
[----:B--2---:R-:W-:Y:S05]  /*9380*/  @!P0 NANOSLEEP.SYNCS 0x989680 ;  /* 0x009896800000895d */ /* 0x004fea0003900000 */
[----:B------:R-:W2:Y:S02]  /*9390*/  @!P0 SYNCS.PHASECHK.TRANS64 P0, [R0+URZ], R3 ;  /* 0x00000003000085a7 */ /* 0x000ea400080010ff */
[----:B--2---:R-:W-:Y:S05]  /*93a0*/  @!P0 BRA `(.L_x_164) ;  /* 0xfffffffc00f08947 */ /* 0x004fea000383ffff */
[----:B------:R-:W-:Y:S05]  /*93b0*/  BRA `(.L_x_165) ;  /* 0xffffff9400fc7947 */ /* 0x000fea000383ffff */
.L_x_48:
[----:B------:R-:W-:-:S07]  /*93c0*/  MOV R0, UR5 ;  /* 0x0000000500007c02 */ /* 0x000fce0008000f00 */
.L_x_166:
[----:B-1----:R1:W2:Y:S02]  /*93d0*/  SYNCS.PHASECHK.TRANS64.TRYWAIT P0, [R0+URZ], R3 ;  /* 0x00000003000075a7 */ /* 0x0022a400080011ff */
[----:B--2---:R-:W-:Y:S05]  /*93e0*/  @!P0 NANOSLEEP.SYNCS 0x989680 ;  /* 0x009896800000895d */ /* 0x004fea0003900000 */
[----:B------:R-:W2:Y:S02]  /*93f0*/  @!P0 SYNCS.PHASECHK.TRANS64 P0, [R0+URZ], R3 ;  /* 0x00000003000085a7 */ /* 0x000ea400080010ff */
[----:B--2---:R-:W-:Y:S05]  /*9400*/  @!P0 BRA `(.L_x_166) ;  /* 0xfffffffc00f08947 */ /* 0x004fea000383ffff */
[----:B------:R-:W-:Y:S05]  /*9410*/  BRA `(.L_x_167) ;  /* 0xffffff9800087947 */ /* 0x000fea000383ffff */
.L_x_51:
[----:B--2---:R2:W3:Y:S02]  /*9420*/  SYNCS.PHASECHK.TRANS64.TRYWAIT P0, [R2+URZ+0x120], R4 ;  /* 0x00012004020075a7 */ /* 0x0044e400080011ff */
[----:B---3--:R-:W-:Y:S05]  /*9430*/  @!P0 NANOSLEEP.SYNCS 0x989680 ;  /* 0x009896800000895d */ /* 0x008fea0003900000 */
[----:B------:R-:W3:Y:S02]  /*9440*/  @!P0 SYNCS.PHASECHK.TRANS64 P0, [R2+URZ+0x120], R4 ;  /* 0x00012004020085a7 */ /* 0x000ee400080010ff */
[----:B---3--:R-:W-:Y:S05]  /*9450*/  @!P0 BRA `(.L_x_51) ;  /* 0xfffffffc00f08947 */ /* 0x008fea000383ffff */
[----:B------:R-:W-:Y:S05]  /*9460*/  BRA `(.L_x_168) ;  /* 0xffffff9800647947 */ /* 0x000fea000383ffff */
.L_x_52:
[----:B------:R-:W-:-:S07]  /*9470*/  MOV R2, UR4 ;  /* 0x0000000400027c02 */ /* 0x000fce0008000f00 */
.L_x_169:
[----:B--2---:R2:W3:Y:S02]  /*9480*/  SYNCS.PHASECHK.TRANS64.TRYWAIT P0, [R2+URZ+0xd0], R5 ;  /* 0x0000d005020075a7 */ /* 0x0044e400080011ff */
[----:B---3--:R-:W-:Y:S05]  /*9490*/  @!P0 NANOSLEEP.SYNCS 0x989680 ;  /* 0x009896800000895d */ /* 0x008fea0003900000 */
[----:B------:R-:W3:Y:S02]  /*94a0*/  @!P0 SYNCS.PHASECHK.TRANS64 P0, [R2+URZ+0xd0], R5 ;  /* 0x0000d005020085a7 */ /* 0x000ee400080010ff */
[----:B---3--:R-:W-:Y:S05]  /*94b0*/  @!P0 BRA `(.L_x_169) ;  /* 0xfffffffc00f08947 */ /* 0x008fea000383ffff */
[----:B------:R-:W-:Y:S05]  /*94c0*/  BRA `(.L_x_170) ;  /* 0xffffff9800747947 */ /* 0x000fea000383ffff */
.L_x_53:
[----:B--2---:R2:W3:Y:S02]  /*94d0*/  SYNCS.PHASECHK.TRANS64.TRYWAIT P1, [R2+URZ+0xc0], R4 ;  /* 0x0000c004020075a7 */ /* 0x0044e400080211ff */
[----:B---3--:R-:W-:Y:S05]  /*94e0*/  @!P1 NANOSLEEP.SYNCS 0x989680 ;  /* 0x009896800000995d */ /* 0x008fea0003900000 */
[----:B------:R-:W3:Y:S02]  /*94f0*/  @!P1 SYNCS.PHASECHK.TRANS64 P1, [R2+URZ+0xc0], R4 ;  /* 0x0000c004020095a7 */ /* 0x000ee400080210ff */
[----:B---3--:R-:W-:Y:S05]  /*9500*/  @!P1 BRA `(.L_x_53) ;  /* 0xfffffffc00f09947 */ /* 0x008fea000383ffff */
[----:B------:R-:W-:Y:S05]  /*9510*/  BRA `(.L_x_171) ;  /* 0xffffff9800a47947 */ /* 0x000fea000383ffff */
.L_x_56:
[----:B------:R-:W-:-:S07]  /*9520*/  MOV R0, UR4 ;  /* 0x0000000400007c02 */ /* 0x000fce0008000f00 */
.L_x_172:
[----:B--2---:R2:W3:Y:S02]  /*9530*/  SYNCS.PHASECHK.TRANS64.TRYWAIT P0, [R0+URZ+0xd0], R2 ;  /* 0x0000d002000075a7 */ /* 0x0044e400080011ff */
[----:B---3--:R-:W-:Y:S05]  /*9540*/  @!P0 NANOSLEEP.SYNCS 0x989680 ;  /* 0x009896800000895d */ /* 0x008fea0003900000 */
[----:B------:R-:W3:Y:S02]  /*9550*/  @!P0 SYNCS.PHASECHK.TRANS64 P0, [R0+URZ+0xd0], R2 ;  /* 0x0000d002000085a7 */ /* 0x000ee400080010ff */
[----:B---3--:R-:W-:Y:S05]  /*9560*/  @!P0 BRA `(.L_x_172) ;  /* 0xfffffffc00f08947 */ /* 0x008fea000383ffff */
[----:B------:R-:W-:Y:S05]  /*9570*/  BRA `(.L_x_55) ;  /* 0xffffff9800f87947 */ /* 0x000fea000383ffff */
.L_x_65:
[----:B--2---:R-:W-:-:S04]  /*9580*/  MOV R5, UR5 ;  /* 0x0000000500057c02 */ /* 0x004fc80008000f00 */
[----:B------:R2:W3:Y:S03]  /*9590*/  SYNCS.PHASECHK.TRANS64.TRYWAIT P0, [R5+URZ+0x8], R6 ;  /* 0x00000806050075a7 */ /* 0x0004e600080011ff */
[----:B---3--:R-:W-:Y:S05]  /*95a0*/  @!P0 NANOSLEEP.SYNCS 0x989680 ;  /* 0x009896800000895d */ /* 0x008fea0003900000 */
[----:B------:R-:W3:Y:S02]  /*95b0*/  @!P0 SYNCS.PHASECHK.TRANS64 P0, [R5+URZ+0x8], R6 ;  /* 0x00000806050085a7 */ /* 0x000ee400080010ff */
[----:B---3--:R-:W-:Y:S05]  /*95c0*/  @!P0 BRA `(.L_x_65) ;  /* 0xfffffffc00ec8947 */ /* 0x008fea000383ffff */
[----:B------:R-:W-:Y:S05]  /*95d0*/  BRA `(.L_x_64) ;  /* 0xffffff9c00ac7947 */ /* 0x000fea000383ffff */
.L_x_67:
[----:B------:R-:W-:Y:S01]  /*95e0*/  BSSY B0, `(.L_x_173) ;  /* 0x0000006000007945 */ /* 0x000fe20003800000 */
[----:B------:R-:W-:-:S07]  /*95f0*/  MOV R15, 0xffffffff ;  /* 0xffffffff000f7802 */ /* 0x000fce0000000f00 */
[----:B-12--5:R-:W-:Y:S05]  /*9600*/  WARPSYNC.COLLECTIVE R15, `(.L_x_174) ;  /* 0x000000000f0c7348 */ /* 0x026fea0003c00000 */
[----:B------:R-:W-:Y:S02]  /*9610*/  ELECT P6, UR79, PT ;  /* 0x00000000004f782f */ /* 0x000fe400038c0000 */
[----:B------:R-:W-:Y:S01]  /*9620*/  MOV R14, UR79 ;  /* 0x0000004f000e7c02 */ /* 0x000fe20008000f00 */
[----:B-12--5:R-:W-:Y:S10]  /*9630*/  ENDCOLLECTIVE ;  /* 0x000000000000791b */ /* 0x026ff40003800000 */
.L_x_174:
[----:B------:R-:W-:Y:S05]  /*9640*/  BSYNC B0 ;  /* 0x0000000000007941 */ /* 0x000fea0003800000 */
.L_x_173:
[----:B------:R-:W-:Y:S05]  /*9650*/  BRA `(.L_x_175) ;  /* 0xffffff9c00dc7947 */ /* 0x000fea000383ffff */
.L_x_69:
[----:B--2---:R-:W-:-:S04]  /*9660*/  MOV R0, UR5 ;  /* 0x0000000500007c02 */ /* 0x004fc80008000f00 */
[----:B------:R2:W3:Y:S03]  /*9670*/  SYNCS.PHASECHK.TRANS64.TRYWAIT P0, [R0+URZ+0x8], R4 ;  /* 0x00000804000075a7 */ /* 0x0004e600080011ff */
[----:B---3--:R-:W-:Y:S05]  /*9680*/  @!P0 NANOSLEEP.SYNCS 0x989680 ;  /* 0x009896800000895d */ /* 0x008fea0003900000 */
[----:B------:R-:W3:Y:S02]  /*9690*/  @!P0 SYNCS.PHASECHK.TRANS64 P0, [R0+URZ+0x8], R4 ;  /* 0x00000804000085a7 */ /* 0x000ee400080010ff */
[----:B---3--:R-:W-:Y:S05]  /*96a0*/  @!P0 BRA `(.L_x_69) ;  /* 0xfffffffc00ec8947 */ /* 0x008fea000383ffff */
[----:B------:R-:W-:Y:S05]  /*96b0*/  BRA `(.L_x_68) ;  /* 0xffffff9c00e07947 */ /* 0x000fea000383ffff */
.L_x_70:
[----:B-1----:R1:W2:Y:S02]  /*96c0*/  SYNCS.PHASECHK.TRANS64.TRYWAIT P0, [R0+URZ+0xc0], R4 ;  /* 0x0000c004000075a7 */ /* 0x0022a400080011ff */
[----:B--2---:R-:W-:Y:S05]  /*96d0*/  @!P0 NANOSLEEP.SYNCS 0x989680 ;  /* 0x009896800000895d */ /* 0x004fea0003900000 */
[----:B------:R-:W2:Y:S02]  /*96e0*/  @!P0 SYNCS.PHASECHK.TRANS64 P0, [R0+URZ+0xc0], R4 ;  /* 0x0000c004000085a7 */ /* 0x000ea400080010ff */
[----:B--2---:R-:W-:Y:S05]  /*96f0*/  @!P0 BRA `(.L_x_70) ;  /* 0xfffffffc00f08947 */ /* 0x004fea000383ffff */
[----:B------:R-:W-:Y:S05]  /*9700*/  BRA `(.L_x_176) ;  /* 0xffffffa000c87947 */ /* 0x000fea000383ffff */
.L_x_72:
[----:B------:R-:W-:-:S07]  /*9710*/  MOV R0, UR31 ;  /* 0x0000001f00007c02 */ /* 0x000fce0008000f00 */
.L_x_177:
[----:B-1----:R1:W2:Y:S02]  /*9720*/  SYNCS.PHASECHK.TRANS64.TRYWAIT P0, [R0+URZ+0x100], R4 ;  /* 0x00010004000075a7 */ /* 0x0022a400080011ff */
[----:B--2---:R-:W-:Y:S05]  /*9730*/  @!P0 NANOSLEEP.SYNCS 0x989680 ;  /* 0x009896800000895d */ /* 0x004fea0003900000 */
[----:B------:R-:W2:Y:S02]  /*9740*/  @!P0 SYNCS.PHASECHK.TRANS64 P0, [R0+URZ+0x100], R4 ;  /* 0x00010004000085a7 */ /* 0x000ea400080010ff */
[----:B--2---:R-:W-:Y:S05]  /*9750*/  @!P0 BRA `(.L_x_177) ;  /* 0xfffffffc00f08947 */ /* 0x004fea000383ffff */
[----:B------:R-:W-:Y:S05]  /*9760*/  BRA `(.L_x_178) ;  /* 0xffffffa400147947 */ /* 0x000fea000383ffff */
.L_x_75:
[----:B------:R-:W-:Y:S07]  /*9770*/  MOV R0, UR5 ;  /* 0x0000000500007c02 */ /* 0x000fee0008000f00 */
.L_x_179:
[----:B-1----:R1:W2:Y:S02]  /*9780*/  SYNCS.PHASECHK.TRANS64.TRYWAIT P0, [R0+URZ], R4 ;  /* 0x00000004000075a7 */ /* 0x0022a400080011ff */
[----:B--2---:R-:W-:Y:S05]  /*9790*/  @!P0 NANOSLEEP.SYNCS 0x989680 ;  /* 0x009896800000895d */ /* 0x004fea0003900000 */
[----:B------:R-:W2:Y:S02]  /*97a0*/  @!P0 SYNCS.PHASECHK.TRANS64 P0, [R0+URZ], R4 ;  /* 0x00000004000085a7 */ /* 0x000ea400080010ff */
[----:B--2---:R-:W-:Y:S05]  /*97b0*/  @!P0 BRA `(.L_x_179) ;  /* 0xfffffffc00f08947 */ /* 0x004fea000383ffff */
[----:B------:R-:W-:Y:S05]  /*97c0*/  BRA `(.L_x_74) ;  /* 0xffffffa400287947 */ /* 0x000fea000383ffff */
.L_x_79:
[----:B-1----:R-:W-:-:S07]  /*97d0*/  MOV R0, UR4 ;  /* 0x0000000400007c02 */ /* 0x002fce0008000f00 */
.L_x_180:
[----:B-1----:R1:W2:Y:S02]  /*97e0*/  SYNCS.PHASECHK.TRANS64.TRYWAIT P0, [R0+URZ], R2 ;  /* 0x00000002000075a7 */ /* 0x0022a400080011ff */
[----:B--2---:R-:W-:Y:S05]  /*97f0*/  @!P0 NANOSLEEP.SYNCS 0x989680 ;  /* 0x009896800000895d */ /* 0x004fea0003900000 */
[----:B------:R-:W2:Y:S02]  /*9800*/  @!P0 SYNCS.PHASECHK.TRANS64 P0, [R0+URZ], R2 ;  /* 0x00000002000085a7 */ /* 0x000ea400080010ff */
[----:B--2---:R-:W-:Y:S05]  /*9810*/  @!P0 BRA `(.L_x_180) ;  /* 0xfffffffc00f08947 */ /* 0x004fea000383ffff */
[----:B------:R-:W-:Y:S05]  /*9820*/  BRA `(.L_x_181) ;  /* 0xffffffa8001c7947 */ /* 0x000fea000383ffff */
.L_x_80:
[----:B------:R-:W-:-:S07]  /*9830*/  MOV R0, UR5 ;  /* 0x0000000500007c02 */ /* 0x000fce0008000f00 */
.L_x_182:
[----:B-1----:R1:W2:Y:S02]  /*9840*/  SYNCS.PHASECHK.TRANS64.TRYWAIT P0, [R0+URZ], R3 ;  /* 0x00000003000075a7 */ /* 0x0022a400080011ff */
[----:B--2---:R-:W-:Y:S05]  /*9850*/  @!P0 NANOSLEEP.SYNCS 0x989680 ;  /* 0x009896800000895d */ /* 0x004fea0003900000 */
[----:B------:R-:W2:Y:S02]  /*9860*/  @!P0 SYNCS.PHASECHK.TRANS64 P0, [R0+URZ], R3 ;  /* 0x00000003000085a7 */ /* 0x000ea400080010ff */
[----:B--2---:R-:W-:Y:S05]  /*9870*/  @!P0 BRA `(.L_x_182) ;  /* 0xfffffffc00f08947 */ /* 0x004fea000383ffff */
[----:B------:R-:W-:Y:S05]  /*9880*/  BRA `(.L_x_183) ;  /* 0xffffffa800287947 */ /* 0x000fea000383ffff */
.L_x_81:
[----:B------:R-:W-:-:S07]  /*9890*/  MOV R0, UR5 ;  /* 0x0000000500007c02 */ /* 0x000fce0008000f00 */
.L_x_184:
[----:B-1----:R1:W2:Y:S02]  /*98a0*/  SYNCS.PHASECHK.TRANS64.TRYWAIT P0, [R0+URZ], R3 ;  /* 0x00000003000075a7 */ /* 0x0022a400080011ff */
[----:B--2---:R-:W-:Y:S05]  /*98b0*/  @!P0 NANOSLEEP.SYNCS 0x989680 ;  /* 0x009896800000895d */ /* 0x004fea0003900000 */
[----:B------:R-:W2:Y:S02]  /*98c0*/  @!P0 SYNCS.PHASECHK.TRANS64 P0, [R0+URZ], R3 ;  /* 0x00000003000085a7 */ /* 0x000ea400080010ff */
[----:B--2---:R-:W-:Y:S05]  /*98d0*/  @!P0 BRA `(.L_x_184) ;  /* 0xfffffffc00f08947 */ /* 0x004fea000383ffff */
[----:B------:R-:W-:Y:S05]  /*98e0*/  BRA `(.L_x_185) ;  /* 0xffffffa800347947 */ /* 0x000fea000383ffff */
.L_x_84:
[----:B------:R-:W-:-:S07]  /*98f0*/  MOV R0, UR26 ;  /* 0x0000001a00007c02 */ /* 0x000fce0008000f00 */
.L_x_186:
[----:B-1----:R1:W2:Y:S02]  /*9900*/  SYNCS.PHASECHK.TRANS64.TRYWAIT P1, [R0+URZ+0x140], R2 ;  /* 0x00014002000075a7 */ /* 0x0022a400080211ff */
[----:B--2---:R-:W-:Y:S05]  /*9910*/  @!P1 NANOSLEEP.SYNCS 0x989680 ;  /* 0x009896800000995d */ /* 0x004fea0003900000 */
[----:B------:R-:W2:Y:S02]  /*9920*/  @!P1 SYNCS.PHASECHK.TRANS64 P1, [R0+URZ+0x140], R2 ;  /* 0x00014002000095a7 */ /* 0x000ea400080210ff */
[----:B--2---:R-:W-:Y:S05]  /*9930*/  @!P1 BRA `(.L_x_186) ;  /* 0xfffffffc00f09947 */ /* 0x004fea000383ffff */
[----:B------:R-:W-:Y:S05]  /*9940*/  BRA `(.L_x_187) ;  /* 0xffffffa800807947 */ /* 0x000fea000383ffff */
.L_x_89:
[----:B--2---:R2:W3:Y:S02]  /*9950*/  SYNCS.PHASECHK.TRANS64.TRYWAIT P0, [R8+URZ+0xc0], R0 ;  /* 0x0000c000080075a7 */ /* 0x0044e400080011ff */
[----:B---3--:R-:W-:Y:S05]  /*9960*/  @!P0 NANOSLEEP.SYNCS 0x989680 ;  /* 0x009896800000895d */ /* 0x008fea0003900000 */
[----:B------:R-:W3:Y:S02]  /*9970*/  @!P0 SYNCS.PHASECHK.TRANS64 P0, [R8+URZ+0xc0], R0 ;  /* 0x0000c000080085a7 */ /* 0x000ee400080010ff */
[----:B---3--:R-:W-:Y:S05]  /*9980*/  @!P0 BRA `(.L_x_89) ;  /* 0xfffffffc00f08947 */ /* 0x008fea000383ffff */
[----:B------:R-:W-:Y:S05]  /*9990*/  BRA `(.L_x_188) ;  /* 0xffffffac00b87947 */ /* 0x000fea000383ffff */
.L_x_92:
[----:B--2---:R-:W-:Y:S07]  /*99a0*/  MOV R0, UR21 ;  /* 0x0000001500007c02 */ /* 0x004fee0008000f00 */
.L_x_189:
[----:B--2---:R2:W3:Y:S02]  /*99b0*/  SYNCS.PHASECHK.TRANS64.TRYWAIT P1, [R0+URZ+0xb8], R2 ;  /* 0x0000b802000075a7 */ /* 0x0044e400080211ff */
[----:B---3--:R-:W-:Y:S05]  /*99c0*/  @!P1 NANOSLEEP.SYNCS 0x989680 ;  /* 0x009896800000995d */ /* 0x008fea0003900000 */
[----:B------:R-:W3:Y:S02]  /*99d0*/  @!P1 SYNCS.PHASECHK.TRANS64 P1, [R0+URZ+0xb8], R2 ;  /* 0x0000b802000095a7 */ /* 0x000ee400080210ff */
[----:B---3--:R-:W-:Y:S05]  /*99e0*/  @!P1 BRA `(.L_x_189) ;  /* 0xfffffffc00f09947 */ /* 0x008fea000383ffff */
[----:B------:R-:W-:Y:S05]  /*99f0*/  BRA `(.L_x_91) ;  /* 0xffffffb400347947 */ /* 0x000fea000383ffff */
.L_x_95:
[----:B--2---:R-:W-:Y:S07]  /*9a00*/  MOV R0, UR21 ;  /* 0x0000001500007c02 */ /* 0x004fee0008000f00 */
.L_x_190:
[----:B--2---:R2:W3:Y:S02]  /*9a10*/  SYNCS.PHASECHK.TRANS64.TRYWAIT P0, [R0+URZ+0x90], R4 ;  /* 0x00009004000075a7 */ /* 0x0044e400080011ff */
[----:B---3--:R-:W-:Y:S05]  /*9a20*/  @!P0 NANOSLEEP.SYNCS 0x989680 ;  /* 0x009896800000895d */ /* 0x008fea0003900000 */
[----:B------:R-:W3:Y:S02]  /*9a30*/  @!P0 SYNCS.PHASECHK.TRANS64 P0, [R0+URZ+0x90], R4 ;  /* 0x00009004000085a7 */ /* 0x000ee400080010ff */
[----:B---3--:R-:W-:Y:S05]  /*9a40*/  @!P0 BRA `(.L_x_190) ;  /* 0xfffffffc00f08947 */ /* 0x008fea000383ffff */
[----:B------:R-:W-:Y:S05]  /*9a50*/  BRA `(.L_x_191) ;  /* 0xffffffb4008c7947 */ /* 0x000fea000383ffff */
.L_x_96:
[----:B------:R-:W-:Y:S07]  /*9a60*/  MOV R0, UR21 ;  /* 0x0000001500007c02 */ /* 0x000fee0008000f00 */
.L_x_192:
[----:B--2---:R2:W3:Y:S02]  /*9a70*/  SYNCS.PHASECHK.TRANS64.TRYWAIT P0, [R0+URZ+0x98], R4 ;  /* 0x00009804000075a7 */ /* 0x0044e400080011ff */
[----:B---3--:R-:W-:Y:S05]  /*9a80*/  @!P0 NANOSLEEP.SYNCS 0x989680 ;  /* 0x009896800000895d */ /* 0x008fea0003900000 */
[----:B------:R-:W3:Y:S02]  /*9a90*/  @!P0 SYNCS.PHASECHK.TRANS64 P0, [R0+URZ+0x98], R4 ;  /* 0x00009804000085a7 */ /* 0x000ee400080010ff */
[----:B---3--:R-:W-:Y:S05]  /*9aa0*/  @!P0 BRA `(.L_x_192) ;  /* 0xfffffffc00f08947 */ /* 0x008fea000383ffff */
[----:B------:R-:W-:Y:S05]  /*9ab0*/  BRA `(.L_x_193) ;  /* 0xffffffb400e87947 */ /* 0x000fea000383ffff */
.L_x_97:
[----:B------:R-:W-:Y:S07]  /*9ac0*/  MOV R0, UR21 ;  /* 0x0000001500007c02 */ /* 0x000fee0008000f00 */
.L_x_194:
[----:B--2---:R2:W3:Y:S02]  /*9ad0*/  SYNCS.PHASECHK.TRANS64.TRYWAIT P0, [R0+URZ+0xa0], R4 ;  /* 0x0000a004000075a7 */ /* 0x0044e400080011ff */
[----:B---3--:R-:W-:Y:S05]  /*9ae0*/  @!P0 NANOSLEEP.SYNCS 0x989680 ;  /* 0x009896800000895d */ /* 0x008fea0003900000 */
[----:B------:R-:W3:Y:S02]  /*9af0*/  @!P0 SYNCS.PHASECHK.TRANS64 P0, [R0+URZ+0xa0], R4 ;  /* 0x0000a004000085a7 */ /* 0x000ee400080010ff */
[----:B---3--:R-:W-:Y:S05]  /*9b00*/  @!P0 BRA `(.L_x_194) ;  /* 0xfffffffc00f08947 */ /* 0x008fea000383ffff */
[----:B------:R-:W-:Y:S05]  /*9b10*/  BRA `(.L_x_195) ;  /* 0xffffffb800487947 */ /* 0x000fea000383ffff */
.L_x_98:
[----:B------:R-:W-:Y:S07]  /*9b20*/  MOV R0, UR21 ;  /* 0x0000001500007c02 */ /* 0x000fee0008000f00 */
.L_x_196:
[----:B--2---:R2:W3:Y:S02]  /*9b30*/  SYNCS.PHASECHK.TRANS64.TRYWAIT P0, [R0+URZ+0xa8], R4 ;  /* 0x0000a804000075a7 */ /* 0x0044e400080011ff */
[----:B---3--:R-:W-:Y:S05]  /*9b40*/  @!P0 NANOSLEEP.SYNCS 0x989680 ;  /* 0x009896800000895d */ /* 0x008fea0003900000 */
[----:B------:R-:W3:Y:S02]  /*9b50*/  @!P0 SYNCS.PHASECHK.TRANS64 P0, [R0+URZ+0xa8], R4 ;  /* 0x0000a804000085a7 */ /* 0x000ee400080010ff */
[----:B---3--:R-:W-:Y:S05]  /*9b60*/  @!P0 BRA `(.L_x_196) ;  /* 0xfffffffc00f08947 */ /* 0x008fea000383ffff */
[----:B------:R-:W-:Y:S05]  /*9b70*/  BRA `(.L_x_197) ;  /* 0xffffffb800b07947 */ /* 0x000fea000383ffff */
.L_x_100:
[----:B------:R-:W-:-:S07]  /*9b80*/  MOV R0, UR21 ;  /* 0x0000001500007c02 */ /* 0x000fce0008000f00 */
.L_x_198:
[----:B---3--:R3:W4:Y:S02]  /*9b90*/  SYNCS.PHASECHK.TRANS64.TRYWAIT P0, [R0+URZ+0x90], R2 ;  /* 0x00009002000075a7 */ /* 0x00872400080011ff */
[----:B----4-:R-:W-:Y:S05]  /*9ba0*/  @!P0 NANOSLEEP.SYNCS 0x989680 ;  /* 0x009896800000895d */ /* 0x010fea0003900000 */
[----:B------:R-:W4:Y:S02]  /*9bb0*/  @!P0 SYNCS.PHASECHK.TRANS64 P0, [R0+URZ+0x90], R2 ;  /* 0x00009002000085a7 */ /* 0x000f2400080010ff */
[----:B----4-:R-:W-:Y:S05]  /*9bc0*/  @!P0 BRA `(.L_x_198) ;  /* 0xfffffffc00f08947 */ /* 0x010fea000383ffff */
[----:B------:R-:W-:Y:S05]  /*9bd0*/  BRA `(.L_x_199) ;  /* 0xffffffbc003c7947 */ /* 0x000fea000383ffff */
.L_x_101:
[----:B---3--:R-:W-:-:S07]  /*9be0*/  MOV R0, UR21 ;  /* 0x0000001500007c02 */ /* 0x008fce0008000f00 */
.L_x_200:
[----:B---3--:R3:W4:Y:S02]  /*9bf0*/  SYNCS.PHASECHK.TRANS64.TRYWAIT P0, [R0+URZ+0x98], R2 ;  /* 0x00009802000075a7 */ /* 0x00872400080011ff */
[----:B----4-:R-:W-:Y:S05]  /*9c00*/  @!P0 NANOSLEEP.SYNCS 0x989680 ;  /* 0x009896800000895d */ /* 0x010fea0003900000 */
[----:B------:R-:W4:Y:S02]  /*9c10*/  @!P0 SYNCS.PHASECHK.TRANS64 P0, [R0+URZ+0x98], R2 ;  /* 0x00009802000085a7 */ /* 0x000f2400080010ff */
[----:B----4-:R-:W-:Y:S05]  /*9c20*/  @!P0 BRA `(.L_x_200) ;  /* 0xfffffffc00f08947 */ /* 0x010fea000383ffff */
[----:B------:R-:W-:Y:S05]  /*9c30*/  BRA `(.L_x_201) ;  /* 0xffffffbc002c7947 */ /* 0x000fea000383ffff */
.L_x_102:
[----:B---3--:R-:W-:-:S07]  /*9c40*/  MOV R0, UR21 ;  /* 0x0000001500007c02 */ /* 0x008fce0008000f00 */
.L_x_202:
[----:B---3--:R3:W4:Y:S02]  /*9c50*/  SYNCS.PHASECHK.TRANS64.TRYWAIT P0, [R0+URZ+0xa0], R2 ;  /* 0x0000a002000075a7 */ /* 0x00872400080011ff */
[----:B----4-:R-:W-:Y:S05]  /*9c60*/  @!P0 NANOSLEEP.SYNCS 0x989680 ;  /* 0x009896800000895d */ /* 0x010fea0003900000 */
[----:B------:R-:W4:Y:S02]  /*9c70*/  @!P0 SYNCS.PHASECHK.TRANS64 P0, [R0+URZ+0xa0], R2 ;  /* 0x0000a002000085a7 */ /* 0x000f2400080010ff */
[----:B----4-:R-:W-:Y:S05]  /*9c80*/  @!P0 BRA `(.L_x_202) ;  /* 0xfffffffc00f08947 */ /* 0x010fea000383ffff */
[----:B------:R-:W-:Y:S05]  /*9c90*/  BRA `(.L_x_203) ;  /* 0xffffffbc001c7947 */ /* 0x000fea000383ffff */
.L_x_104:
[----:B-1----:R1:W2:Y:S02]  /*9ca0*/  SYNCS.PHASECHK.TRANS64.TRYWAIT P0, [R3+URZ+0xc0], R0 ;  /* 0x0000c000030075a7 */ /* 0x0022a400080011ff */
[----:B--2---:R-:W-:Y:S05]  /*9cb0*/  @!P0 NANOSLEEP.SYNCS 0x989680 ;  /* 0x009896800000895d */ /* 0x004fea0003900000 */
[----:B------:R-:W2:Y:S02]  /*9cc0*/  @!P0 SYNCS.PHASECHK.TRANS64 P0, [R3+URZ+0xc0], R0 ;  /* 0x0000c000030085a7 */ /* 0x000ea400080010ff */
[----:B--2---:R-:W-:Y:S05]  /*9cd0*/  @!P0 BRA `(.L_x_104) ;  /* 0xfffffffc00f08947 */ /* 0x004fea000383ffff */
[----:B------:R-:W-:Y:S05]  /*9ce0*/  BRA `(.L_x_204) ;  /* 0xffffffbc00e87947 */ /* 0x000fea000383ffff */
.L_x_115:
[----:B-1----:R-:W-:Y:S04]  /*9cf0*/  MOV R2, UR43 ;  /* 0x0000002b00027c02 */ /* 0x002fe80008000f00 */
[----:B------:R1:W2:Y:S03]  /*9d00*/  SYNCS.PHASECHK.TRANS64.TRYWAIT P1, [R2+URZ+0x70], R3 ;  /* 0x00007003020075a7 */ /* 0x0002a600080211ff */
[----:B--2---:R-:W-:Y:S05]  /*9d10*/  @!P1 NANOSLEEP.SYNCS 0x989680 ;  /* 0x009896800000995d */ /* 0x004fea0003900000 */
[----:B------:R-:W2:Y:S02]  /*9d20*/  @!P1 SYNCS.PHASECHK.TRANS64 P1, [R2+URZ+0x70], R3 ;  /* 0x00007003020095a7 */ /* 0x000ea400080210ff */
[----:B--2---:R-:W-:Y:S05]  /*9d30*/  @!P1 BRA `(.L_x_115) ;  /* 0xfffffffc00ec9947 */ /* 0x004fea000383ffff */
[----:B------:R-:W-:Y:S05]  /*9d40*/  BRA `(.L_x_114) ;  /* 0xffffffcc00547947 */ /* 0x000fea000383ffff */
.L_x_117:
[----:B-1----:R1:W4:Y:S02]  /*9d50*/  SYNCS.PHASECHK.TRANS64.TRYWAIT P0, [R53+URZ+0xe0], R0 ;  /* 0x0000e000350075a7 */ /* 0x00232400080011ff */
[----:B----4-:R-:W-:Y:S05]  /*9d60*/  @!P0 NANOSLEEP.SYNCS 0x989680 ;  /* 0x009896800000895d */ /* 0x010fea0003900000 */
[----:B------:R-:W4:Y:S02]  /*9d70*/  @!P0 SYNCS.PHASECHK.TRANS64 P0, [R53+URZ+0xe0], R0 ;  /* 0x0000e000350085a7 */ /* 0x000f2400080010ff */
[----:B----4-:R-:W-:Y:S05]  /*9d80*/  @!P0 BRA `(.L_x_117) ;  /* 0xfffffffc00f08947 */ /* 0x010fea000383ffff */
[----:B------:R-:W-:Y:S05]  /*9d90*/  BRA `(.L_x_116) ;  /* 0xffffffcc00747947 */ /* 0x000fea000383ffff */
.L_x_126:
[----:B--2---:R2:W3:Y:S02]  /*9da0*/  SYNCS.PHASECHK.TRANS64.TRYWAIT P0, [R2+URZ+0x70], R0 ;  /* 0x00007000020075a7 */ /* 0x0044e400080011ff */
[----:B---3--:R-:W-:Y:S05]  /*9db0*/  @!P0 NANOSLEEP.SYNCS 0x989680 ;  /* 0x009896800000895d */ /* 0x008fea0003900000 */
[----:B------:R-:W3:Y:S02]  /*9dc0*/  @!P0 SYNCS.PHASECHK.TRANS64 P0, [R2+URZ+0x70], R0 ;  /* 0x00007000020085a7 */ /* 0x000ee400080010ff */
[----:B---3--:R-:W-:Y:S05]  /*9dd0*/  @!P0 BRA `(.L_x_126) ;  /* 0xfffffffc00f08947 */ /* 0x008fea000383ffff */
[----:B------:R-:W-:Y:S05]  /*9de0*/  BRA `(.L_x_125) ;  /* 0xffffffd400847947 */ /* 0x000fea000383ffff */
.L_x_134:
[----:B--2---:R2:W3:Y:S02]  /*9df0*/  SYNCS.PHASECHK.TRANS64.TRYWAIT P0, [R2+URZ+0x70], R4 ;  /* 0x00007004020075a7 */ /* 0x0044e400080011ff */
[----:B---3--:R-:W-:Y:S05]  /*9e00*/  @!P0 NANOSLEEP.SYNCS 0x989680 ;  /* 0x009896800000895d */ /* 0x008fea0003900000 */
[----:B------:R-:W3:Y:S02]  /*9e10*/  @!P0 SYNCS.PHASECHK.TRANS64 P0, [R2+URZ+0x70], R4 ;  /* 0x00007004020085a7 */ /* 0x000ee400080010ff */
[----:B---3--:R-:W-:Y:S05]  /*9e20*/  @!P0 BRA `(.L_x_134) ;  /* 0xfffffffc00f08947 */ /* 0x008fea000383ffff */
[----:B------:R-:W-:Y:S05]  /*9e30*/  BRA `(.L_x_133) ;  /* 0xffffffdc00a47947 */ /* 0x000fea000383ffff */
.L_x_142:
[----:B--2---:R2:W3:Y:S02]  /*9e40*/  SYNCS.PHASECHK.TRANS64.TRYWAIT P0, [R3+URZ+0x70], R0 ;  /* 0x00007000030075a7 */ /* 0x0044e400080011ff */
[----:B---3--:R-:W-:Y:S05]  /*9e50*/  @!P0 NANOSLEEP.SYNCS 0x989680 ;  /* 0x009896800000895d */ /* 0x008fea0003900000 */
[----:B------:R-:W3:Y:S02]  /*9e60*/  @!P0 SYNCS.PHASECHK.TRANS64 P0, [R3+URZ+0x70], R0 ;  /* 0x00007000030085a7 */ /* 0x000ee400080010ff */
[----:B---3--:R-:W-:Y:S05]  /*9e70*/  @!P0 BRA `(.L_x_142) ;  /* 0xfffffffc00f08947 */ /* 0x008fea000383ffff */
[----:B------:R-:W-:Y:S05]  /*9e80*/  BRA `(.L_x_141) ;  /* 0xffffffe400c47947 */ /* 0x000fea000383ffff */
        .weak           $__internal_0_$__cuda_sm10x_tcgen05_guardrail_trap_col_being_dealloced_not_returned_by_alloc
        .type           $__internal_0_$__cuda_sm10x_tcgen05_guardrail_trap_col_being_dealloced_not_returned_by_alloc,@function
        .size           $__internal_0_$__cuda_sm10x_tcgen05_guardrail_trap_col_being_dealloced_not_returned_by_alloc,($__internal_1_$__cuda_sm10x_tcgen05_guardrail_trap_phase_invalid_during_alloc - $__internal_0_$__cuda_sm10x_tcgen05_guardrail_trap_col_being_dealloced_not_returned_by_alloc)
$__internal_0_$__cuda_sm10x_tcgen05_guardrail_trap_col_being_dealloced_not_returned_by_alloc:
[----:B------:R-:W-:Y:S05]  /*9e90*/  BPT.TRAP 0x1 ;  /* 0x000000040000795c */ /* 0x000fea0000300000 */
[----:B------:R-:W-:-:S04]  /*9ea0*/  HFMA2 R3, -RZ, RZ, 0, 0 ;  /* 0x00000000ff037431 */ /* 0x000fc800000001ff */
[----:B------:R-:W-:Y:S05]  /*9eb0*/  RET.REL.NODEC R2 `(_ZN7cutlass13device_kernelINS_4gemm6kernel13GemmUniversalIN4cute5tupleIJiiiiEEENS1_10collective13CollectiveMmaINS1_35MainloopSm100TmaUmmaWarpSpecializedILi7ELi2ELi4ENS5_IJNS4_1CILi4EEENSA_ILi1EEESC_EEEEENS5_IJNSA_ILi128EEESF_NSA_ILi64EEEEEENS_6half_tENS5_IJSC_llEEESI_NS5_IJlSC_lEEENS4_8TiledMMAINS4_8MMA_AtomIJNS4_26SM100_MMA_F16BF16_2x1SM_SSISI_SI_fLi128ELi128ELNS4_4UMMA5MajorE1ELSP_0ELNSO_7ScaleInE0ELSQ_0EEEEEENS4_6LayoutINS5_IJSC_SC_SC_EEENS5_IJNSA_ILi0EEESV_SV_EEEEENS5_IJNS4_10UnderscoreESY_SY_EEEEENS4_18SM100_TMA_2SM_LOADENS4_14ComposedLayoutINS4_7SwizzleILi3ELi4ELi3EEENS4_18smem_ptr_flag_bitsILi16EEENST_INS5_IJSG_NSA_ILi8EEEEEENS5_IJSC_SG_EEEEEEEvNS4_8identityENS4_28SM100_TMA_2SM_LOAD_MULTICASTENS12_IS14_S16_NST_INS5_IJS17_SG_EEENS5_IJSG_SC_EEEEEEEvS1C_EENS_8epilogue10collective18CollectiveEpilogueINS1J_23Sm100TmaWarpSpecializedILi4ELi2ELi16ELb1ELb0EEEJNS5_IJSG_SF_SG_EEENS5_IJNST_ISG_SC_EENST_INS5_IJNSA_ILi16EEENSA_ILi2EEEEEES19_EEEEESI_SK_SI_SK_NS1J_6fusion15FusionCallbacksIS1N_NS1V_17LinearCombinationISI_fSI_fLNS_15FloatRoundStyleE2EEES1O_S1U_JEEENS4_5SM1004TMEM4LOAD26SM100_TMEM_LOAD_32dp32b16xENS4_13SM90_TMA_LOADENS12_INS13_ILi1ELi4ELi3EEES16_NST_INS5_IJS17_S1Q_EEENS5_IJS1Q_SC_EEEEEEENS4_39AutoVectorizingCopyWithAssumedAlignmentILi128EEENS4_14SM90_TMA_STOREES2A_S2C_S2C_EEEvvEEEEvNT_6ParamsE) ;  /* 0xffffff6002507950 */ /* 0x000fea0003c3ffff */
        .weak           $__internal_1_$__cuda_sm10x_tcgen05_guardrail_trap_phase_invalid_during_alloc
        .type           $__internal_1_$__cuda_sm10x_tcgen05_guardrail_trap_phase_invalid_during_alloc,@function
        .size           $__internal_1_$__cuda_sm10x_tcgen05_guardrail_trap_phase_invalid_during_alloc,($__internal_2_$__cuda_sm10x_tcgen05_guardrail_trap_unallocated_columns_being_dealloced - $__internal_1_$__cuda_sm10x_tcgen05_guardrail_trap_phase_invalid_during_alloc)
$__internal_1_$__cuda_sm10x_tcgen05_guardrail_trap_phase_invalid_during_alloc:
[----:B------:R-:W-:Y:S05]  /*9ec0*/  BPT.TRAP 0x1 ;  /* 0x000000040000795c */ /* 0x000fea0000300000 */
[----:B------:R-:W-:-:S04]  /*9ed0*/  MOV R5, 0x0 ;  /* 0x0000000000057802 */ /* 0x000fc80000000f00 */
[----:B------:R-:W-:Y:S05]  /*9ee0*/  RET.REL.NODEC R4 `(_ZN7cutlass13device_kernelINS_4gemm6kernel13GemmUniversalIN4cute5tupleIJiiiiEEENS1_10collective13CollectiveMmaINS1_35MainloopSm100TmaUmmaWarpSpecializedILi7ELi2ELi4ENS5_IJNS4_1CILi4EEENSA_ILi1EEESC_EEEEENS5_IJNSA_ILi128EEESF_NSA_ILi64EEEEEENS_6half_tENS5_IJSC_llEEESI_NS5_IJlSC_lEEENS4_8TiledMMAINS4_8MMA_AtomIJNS4_26SM100_MMA_F16BF16_2x1SM_SSISI_SI_fLi128ELi128ELNS4_4UMMA5MajorE1ELSP_0ELNSO_7ScaleInE0ELSQ_0EEEEEENS4_6LayoutINS5_IJSC_SC_SC_EEENS5_IJNSA_ILi0EEESV_SV_EEEEENS5_IJNS4_10UnderscoreESY_SY_EEEEENS4_18SM100_TMA_2SM_LOADENS4_14ComposedLayoutINS4_7SwizzleILi3ELi4ELi3EEENS4_18smem_ptr_flag_bitsILi16EEENST_INS5_IJSG_NSA_ILi8EEEEEENS5_IJSC_SG_EEEEEEEvNS4_8identityENS4_28SM100_TMA_2SM_LOAD_MULTICASTENS12_IS14_S16_NST_INS5_IJS17_SG_EEENS5_IJSG_SC_EEEEEEEvS1C_EENS_8epilogue10collective18CollectiveEpilogueINS1J_23Sm100TmaWarpSpecializedILi4ELi2ELi16ELb1ELb0EEEJNS5_IJSG_SF_SG_EEENS5_IJNST_ISG_SC_EENST_INS5_IJNSA_ILi16EEENSA_ILi2EEEEEES19_EEEEESI_SK_SI_SK_NS1J_6fusion15FusionCallbacksIS1N_NS1V_17LinearCombinationISI_fSI_fLNS_15FloatRoundStyleE2EEES1O_S1U_JEEENS4_5SM1004TMEM4LOAD26SM100_TMEM_LOAD_32dp32b16xENS4_13SM90_TMA_LOADENS12_INS13_ILi1ELi4ELi3EEES16_NST_INS5_IJS17_S1Q_EEENS5_IJS1Q_SC_EEEEEEENS4_39AutoVectorizingCopyWithAssumedAlignmentILi128EEENS4_14SM90_TMA_STOREES2A_S2C_S2C_EEEvvEEEEvNT_6ParamsE) ;  /* 0xffffff6004447950 */ /* 0x000fea0003c3ffff */
        .weak           $__internal_2_$__cuda_sm10x_tcgen05_guardrail_trap_unallocated_columns_being_dealloced
        .type           $__internal_2_$__cuda_sm10x_tcgen05_guardrail_trap_unallocated_columns_being_dealloced,@function
        .size           $__internal_2_$__cuda_sm10x_tcgen05_guardrail_trap_unallocated_columns_being_dealloced,(.L_x_206 - $__internal_2_$__cuda_sm10x_tcgen05_guardrail_trap_unallocated_columns_being_dealloced)
$__internal_2_$__cuda_sm10x_tcgen05_guardrail_trap_unallocated_columns_being_dealloced:
[----:B------:R-:W-:Y:S05]  /*9ef0*/  BPT.TRAP 0x1 ;  /* 0x000000040000795c */ /* 0x000fea0000300000 */
[----:B------:R-:W-:-:S04]  /*9f00*/  HFMA2 R3, -RZ, RZ, 0, 0 ;  /* 0x00000000ff037431 */ /* 0x000fc800000001ff */
[----:B------:R-:W-:Y:S05]  /*9f10*/  RET.REL.NODEC R2 `(_ZN7cutlass13device_kernelINS_4gemm6kernel13GemmUniversalIN4cute5tupleIJiiiiEEENS1_10collective13CollectiveMmaINS1_35MainloopSm100TmaUmmaWarpSpecializedILi7ELi2ELi4ENS5_IJNS4_1CILi4EEENSA_ILi1EEESC_EEEEENS5_IJNSA_ILi128EEESF_NSA_ILi64EEEEEENS_6half_tENS5_IJSC_llEEESI_NS5_IJlSC_lEEENS4_8TiledMMAINS4_8MMA_AtomIJNS4_26SM100_MMA_F16BF16_2x1SM_SSISI_SI_fLi128ELi128ELNS4_4UMMA5MajorE1ELSP_0ELNSO_7ScaleInE0ELSQ_0EEEEEENS4_6LayoutINS5_IJSC_SC_SC_EEENS5_IJNSA_ILi0EEESV_SV_EEEEENS5_IJNS4_10UnderscoreESY_SY_EEEEENS4_18SM100_TMA_2SM_LOADENS4_14ComposedLayoutINS4_7SwizzleILi3ELi4ELi3EEENS4_18smem_ptr_flag_bitsILi16EEENST_INS5_IJSG_NSA_ILi8EEEEEENS5_IJSC_SG_EEEEEEEvNS4_8identityENS4_28SM100_TMA_2SM_LOAD_MULTICASTENS12_IS14_S16_NST_INS5_IJS17_SG_EEENS5_IJSG_SC_EEEEEEEvS1C_EENS_8epilogue10collective18CollectiveEpilogueINS1J_23Sm100TmaWarpSpecializedILi4ELi2ELi16ELb1ELb0EEEJNS5_IJSG_SF_SG_EEENS5_IJNST_ISG_SC_EENST_INS5_IJNSA_ILi16EEENSA_ILi2EEEEEES19_EEEEESI_SK_SI_SK_NS1J_6fusion15FusionCallbacksIS1N_NS1V_17LinearCombinationISI_fSI_fLNS_15FloatRoundStyleE2EEES1O_S1U_JEEENS4_5SM1004TMEM4LOAD26SM100_TMEM_LOAD_32dp32b16xENS4_13SM90_TMA_LOADENS12_INS13_ILi1ELi4ELi3EEES16_NST_INS5_IJS17_S1Q_EEENS5_IJS1Q_SC_EEEEEEENS4_39AutoVectorizingCopyWithAssumedAlignmentILi128EEENS4_14SM90_TMA_STOREES2A_S2C_S2C_EEEvvEEEEvNT_6ParamsE) ;  /* 0xffffff6002387950 */ /* 0x000fea0003c3ffff */
.L_x_205:
[----:B------:R-:W-:-:S00]  /*9f20*/  BRA `(.L_x_205) ;  /* 0xfffffffc00fc7947 */ /* 0x000fc0000383ffff */
[----:B------:R-:W-:-:S00]  /*9f30*/  NOP ;  /* 0x0000000000007918 */ /* 0x000fc00000000000 */
        /* <DEDUP_REMOVED lines=12> */
.L_x_206:


//--------------------- .nv.global.init           --------------------------
	.section	.nv.global.init,"aw",@progbits
.nv.global.init:
	.type		$str$27,@object
	.size		$str$27,($str$28 - $str$27)
$str$27:
        /*0000*/ 	.byte	0x28, 0x61, 0x64, 0x64, 0x72, 0x65, 0x73, 0x73, 0x20, 0x26, 0x20, 0x6d, 0x61, 0x73, 0x6b, 0x29
        /*0010*/ 	.byte	0x20, 0x3d, 0x3d, 0x20, 0x30, 0x00
	.type		$str$28,@object
	.size		$str$28,($str$26 - $str$28)
$str$28:
        /*0016*/ 	.byte	0x2f, 0x74, 0x6d, 0x70, 0x2f, 0x63, 0x75, 0x74, 0x6c, 0x61, 0x73, 0x73, 0x5f, 0x73, 0x77, 0x65
        /*0026*/ 	.byte	0x65, 0x70, 0x5f, 0x73, 0x72, 0x63, 0x2f, 0x69, 0x6e, 0x63, 0x6c, 0x75, 0x64, 0x65, 0x2f, 0x63
        /*0036*/ 	.byte	0x75, 0x74, 0x65, 0x2f, 0x70, 0x6f, 0x69, 0x6e, 0x74, 0x65, 0x72, 0x5f, 0x66, 0x6c, 0x61, 0x67
        /*0046*/ 	.byte	0x67, 0x65, 0x64, 0x2e, 0x68, 0x70, 0x70, 0x00
	.type		$str$26,@object
	.size		$str$26,($str$25 - $str$26)
$str$26:
        /*004e*/ 	.byte	0x2f, 0x74, 0x6d, 0x70, 0x2f, 0x63, 0x75, 0x74, 0x6c, 0x61, 0x73, 0x73, 0x5f, 0x73, 0x77, 0x65
        /*005e*/ 	.byte	0x65, 0x70, 0x5f, 0x73, 0x72, 0x63, 0x2f, 0x69, 0x6e, 0x63, 0x6c, 0x75, 0x64, 0x65, 0x2f, 0x63
        /*006e*/ 	.byte	0x75, 0x74, 0x65, 0x2f, 0x61, 0x74, 0x6f, 0x6d, 0x2f, 0x63, 0x6f, 0x70, 0x79, 0x5f, 0x74, 0x72
        /*007e*/ 	.byte	0x61, 0x69, 0x74, 0x73, 0x5f, 0x73, 0x6d, 0x31, 0x30, 0x30, 0x2e, 0x68, 0x70, 0x70, 0x00
	.type		$str$25,@object
	.size		$str$25,(__unnamed_1 - $str$25)
$str$25:
        /*008d*/ 	.byte	0x28, 0x28, 0x75, 0x69, 0x6e, 0x74, 0x33, 0x32, 0x5f, 0x74, 0x28, 0x74, 0x68, 0x72, 0x65, 0x61
        /*009d*/ 	.byte	0x64, 0x49, 0x64, 0x78, 0x2e, 0x78, 0x29, 0x20, 0x2f, 0x20, 0x33, 0x32, 0x29, 0x20, 0x25, 0x20
        /*00ad*/ 	.byte	0x34, 0x29, 0x20, 0x3d, 0x3d, 0x20, 0x28, 0x28, 0x28, 0x74, 0x6d, 0x65, 0x6d, 0x5f, 0x61, 0x64
        /*00bd*/ 	.byte	0x64, 0x72, 0x20, 0x3e, 0x3e, 0x20, 0x31, 0x36, 0x29, 0x20, 0x2f, 0x20, 0x33, 0x32, 0x29, 0x20
        /*00cd*/ 	.byte	0x25, 0x20, 0x34, 0x29, 0x00
	.type		__unnamed_1,@object
	.size		__unnamed_1,(__unnamed_2 - __unnamed_1)
__unnamed_1:
        /*00d2*/ 	.byte	0x61, 0x75, 0x74, 0x6f, 0x20, 0x63, 0x75, 0x74, 0x65, 0x3a, 0x3a, 0x61, 0x73, 0x5f, 0x70, 0x6f
        /* <DEDUP_REMOVED lines=24> */
        /*0262*/ 	.byte	0x34, 0x38, 0x3e, 0x3e, 0x3e, 0x3e, 0x5d, 0x00
	.type		__unnamed_2,@object
	.size		__unnamed_2,(.L_2 - __unnamed_2)
__unnamed_2:
        /* <DEDUP_REMOVED lines=40> */
        /*04ea*/ 	.byte	0x3a, 0x3a, 0x43, 0x3c, 0x30, 0x3e, 0x3e, 0x3e, 0x3e, 0x5d, 0x00
.L_2:


//--------------------- .nv.shared._ZN7cutlass13device_kernelINS_4gemm6kernel13GemmUniversalIN4cute5tupleIJiiiiEEENS1_10collective13CollectiveMmaINS1_35MainloopSm100TmaUmmaWarpSpecializedILi7ELi2ELi4ENS5_IJNS4_1CILi4EEENSA_ILi1EEESC_EEEEENS5_IJNSA_ILi128EEESF_NSA_ILi64EEEEEENS_6half_tENS5_IJSC_llEEESI_NS5_IJlSC_lEEENS4_8TiledMMAINS4_8MMA_AtomIJNS4_26SM100_MMA_F16BF16_2x1SM_SSISI_SI_fLi128ELi128ELNS4_4UMMA5MajorE1ELSP_0ELNSO_7ScaleInE0ELSQ_0EEEEEENS4_6LayoutINS5_IJSC_SC_SC_EEENS5_IJNSA_ILi0EEESV_SV_EEEEENS5_IJNS4_10UnderscoreESY_SY_EEEEENS4_18SM100_TMA_2SM_LOADENS4_14ComposedLayoutINS4_7SwizzleILi3ELi4ELi3EEENS4_18smem_ptr_flag_bitsILi16EEENST_INS5_IJSG_NSA_ILi8EEEEEENS5_IJSC_SG_EEEEEEEvNS4_8identityENS4_28SM100_TMA_2SM_LOAD_MULTICASTENS12_IS14_S16_NST_INS5_IJS17_SG_EEENS5_IJSG_SC_EEEEEEEvS1C_EENS_8epilogue10collective18CollectiveEpilogueINS1J_23Sm100TmaWarpSpecializedILi4ELi2ELi16ELb1ELb0EEEJNS5_IJSG_SF_SG_EEENS5_IJNST_ISG_SC_EENST_INS5_IJNSA_ILi16EEENSA_ILi2EEEEEES19_EEEEESI_SK_SI_SK_NS1J_6fusion15FusionCallbacksIS1N_NS1V_17LinearCombinationISI_fSI_fLNS_15FloatRoundStyleE2EEES1O_S1U_JEEENS4_5SM1004TMEM4LOAD26SM100_TMEM_LOAD_32dp32b16xENS4_13SM90_TMA_LOADENS12_INS13_ILi1ELi4ELi3EEES16_NST_INS5_IJS17_S1Q_EEENS5_IJS1Q_SC_EEEEEEENS4_39AutoVectorizingCopyWithAssumedAlignmentILi128EEENS4_14SM90_TMA_STOREES2A_S2C_S2C_EEEvvEEEEvNT_6ParamsE --------------------------
	.section	.nv.shared._ZN7cutlass13device_kernelINS_4gemm6kernel13GemmUniversalIN4cute5tupleIJiiiiEEENS1_10collective13CollectiveMmaINS1_35MainloopSm100TmaUmmaWarpSpecializedILi7ELi2ELi4ENS5_IJNS4_1CILi4EEENSA_ILi1EEESC_EEEEENS5_IJNSA_ILi128EEESF_NSA_ILi64EEEEEENS_6half_tENS5_IJSC_llEEESI_NS5_IJlSC_lEEENS4_8TiledMMAINS4_8MMA_AtomIJNS4_26SM100_MMA_F16BF16_2x1SM_SSISI_SI_fLi128ELi128ELNS4_4UMMA5MajorE1ELSP_0ELNSO_7ScaleInE0ELSQ_0EEEEEENS4_6LayoutINS5_IJSC_SC_SC_EEENS5_IJNSA_ILi0EEESV_SV_EEEEENS5_IJNS4_10UnderscoreESY_SY_EEEEENS4_18SM100_TMA_2SM_LOADENS4_14ComposedLayoutINS4_7SwizzleILi3ELi4ELi3EEENS4_18smem_ptr_flag_bitsILi16EEENST_INS5_IJSG_NSA_ILi8EEEEEENS5_IJSC_SG_EEEEEEEvNS4_8identityENS4_28SM100_TMA_2SM_LOAD_MULTICASTENS12_IS14_S16_NST_INS5_IJS17_SG_EEENS5_IJSG_SC_EEEEEEEvS1C_EENS_8epilogue10collective18CollectiveEpilogueINS1J_23Sm100TmaWarpSpecializedILi4ELi2ELi16ELb1ELb0EEEJNS5_IJSG_SF_SG_EEENS5_IJNST_ISG_SC_EENST_INS5_IJNSA_ILi16EEENSA_ILi2EEEEEES19_EEEEESI_SK_SI_SK_NS1J_6fusion15FusionCallbacksIS1N_NS1V_17LinearCombinationISI_fSI_fLNS_15FloatRoundStyleE2EEES1O_S1U_JEEENS4_5SM1004TMEM4LOAD26SM100_TMEM_LOAD_32dp32b16xENS4_13SM90_TMA_LOADENS12_INS13_ILi1ELi4ELi3EEES16_NST_INS5_IJS17_S1Q_EEENS5_IJS1Q_SC_EEEEEEENS4_39AutoVectorizingCopyWithAssumedAlignmentILi128EEENS4_14SM90_TMA_STOREES2A_S2C_S2C_EEEvvEEEEvNT_6ParamsE,"aw",@nobits
	.sectionflags	@""
	.align	16
	.zero		1024


//--------------------- .nv.shared.reserved.0     --------------------------
	.section	.nv.shared.reserved.0,"aw",@nobits
	.weak		__nv_reservedSMEM_offset_0_alias
	.size		__nv_reservedSMEM_offset_0_alias, 0, 64
	.other		__nv_reservedSMEM_offset_0_alias,@"STO_CUDA_RESERVED_SHARED STV_DEFAULT"
__nv_reservedSMEM_offset_0_alias:
	.zero		0
.nv.shared.reserved.0:
	.zero		64
	.weak		__nv_reservedSMEM_tcgen05_partition
	.type		__nv_reservedSMEM_tcgen05_partition,@object
	.size		__nv_reservedSMEM_tcgen05_partition,(.L_0 - __nv_reservedSMEM_tcgen05_partition)
__nv_reservedSMEM_tcgen05_partition:
	.zero		32
.L_0:


//--------------------- .nv.global                --------------------------
	.section	.nv.global,"aw",@nobits
.nv.global:
	.type		_ZN40_INTERNAL_aca32616_4_k_cu_716e436a_276664cute1_E,@object
	.size		_ZN40_INTERNAL_aca32616_4_k_cu_716e436a_276664cute1_E,(_ZN40_INTERNAL_aca32616_4_k_cu_716e436a_276664cuda3std3__45__cpo6cbeginE - _ZN40_INTERNAL_aca32616_4_k_cu_716e436a_276664cute1_E)
_ZN40_INTERNAL_aca32616_4_k_cu_716e436a_276664cute1_E:
	.zero		1
	.type		_ZN40_INTERNAL_aca32616_4_k_cu_716e436a_276664cuda3std3__45__cpo6cbeginE,@object
	.size		_ZN40_INTERNAL_aca32616_4_k_cu_716e436a_276664cuda3std3__45__cpo6cbeginE,(_ZN40_INTERNAL_aca32616_4_k_cu_716e436a_276664cuda3std3__48in_placeE - _ZN40_INTERNAL_aca32616_4_k_cu_716e436a_276664cuda3std3__45__cpo6cbeginE)
_ZN40_INTERNAL_aca32616_4_k_cu_716e436a_276664cuda3std3__45__cpo6cbeginE:
	.zero		1
	.type		_ZN40_INTERNAL_aca32616_4_k_cu_716e436a_276664cuda3std3__48in_placeE,@object
	.size		_ZN40_INTERNAL_aca32616_4_k_cu_716e436a_276664cuda3std3__48in_placeE,(_ZN40_INTERNAL_aca32616_4_k_cu_716e436a_276664cuda3std6ranges3__45__cpo9iter_moveE - _ZN40_INTERNAL_aca32616_4_k_cu_716e436a_276664cuda3std3__48in_placeE)
_ZN40_INTERNAL_aca32616_4_k_cu_716e436a_276664cuda3std3__48in_placeE:
	.zero		1
	.type		_ZN40_INTERNAL_aca32616_4_k_cu_716e436a_276664cuda3std6ranges3__45__cpo9iter_moveE,@object
	.size		_ZN40_INTERNAL_aca32616_4_k_cu_716e436a_276664cuda3std6ranges3__45__cpo9iter_moveE,(_ZN40_INTERNAL_aca32616_4_k_cu_716e436a_276664cuda3std3__45__cpo5beginE - _ZN40_INTERNAL_aca32616_4_k_cu_716e436a_276664cuda3std6ranges3__45__cpo9iter_moveE)
_ZN40_INTERNAL_aca32616_4_k_cu_716e436a_276664cuda3std6ranges3__45__cpo9iter_moveE:
	.zero		1
	.type		_ZN40_INTERNAL_aca32616_4_k_cu_716e436a_276664cuda3std3__45__cpo5beginE,@object
	.size		_ZN40_INTERNAL_aca32616_4_k_cu_716e436a_276664cuda3std3__45__cpo5beginE,(_ZN40_INTERNAL_aca32616_4_k_cu_716e436a_276664cuda3std3__442_GLOBAL__N__aca32616_4_k_cu_716e436a_276666ignoreE - _ZN40_INTERNAL_aca32616_4_k_cu_716e436a_276664cuda3std3__45__cpo5beginE)
_ZN40_INTERNAL_aca32616_4_k_cu_716e436a_276664cuda3std3__45__cpo5beginE:
	.zero		1
	.type		_ZN40_INTERNAL_aca32616_4_k_cu_716e436a_276664cuda3std3__442_GLOBAL__N__aca32616_4_k_cu_716e436a_276666ignoreE,@object
	.size		_ZN40_INTERNAL_aca32616_4_k_cu_716e436a_276664cuda3std3__442_GLOBAL__N__aca32616_4_k_cu_716e436a_276666ignoreE,(_ZN40_INTERNAL_aca32616_4_k_cu_716e436a_276664cute7productE - _ZN40_INTERNAL_aca32616_4_k_cu_716e436a_276664cuda3std3__442_GLOBAL__N__aca32616_4_k_cu_716e436a_276666ignoreE)
_ZN40_INTERNAL_aca32616_4_k_cu_716e436a_276664cuda3std3__442_GLOBAL__N__aca32616_4_k_cu_716e436a_276666ignoreE:
	.zero		1
	.type		_ZN40_INTERNAL_aca32616_4_k_cu_716e436a_276664cute7productE,@object
	.size		_ZN40_INTERNAL_aca32616_4_k_cu_716e436a_276664cute7productE,(_ZN40_INTERNAL_aca32616_4_k_cu_716e436a_276664cuda3std3__45__cpo3endE - _ZN40_INTERNAL_aca32616_4_k_cu_716e436a_276664cute7productE)
_ZN40_INTERNAL_aca32616_4_k_cu_716e436a_276664cute7productE:
	.zero		1
	.type		_ZN40_INTERNAL_aca32616_4_k_cu_716e436a_276664cuda3std3__45__cpo3endE,@object
	.size		_ZN40_INTERNAL_aca32616_4_k_cu_716e436a_276664cuda3std3__45__cpo3endE,(_ZN40_INTERNAL_aca32616_4_k_cu_716e436a_276664cuda3std3__419piecewise_constructE - _ZN40_INTERNAL_aca32616_4_k_cu_716e436a_276664cuda3std3__45__cpo3endE)
_ZN40_INTERNAL_aca32616_4_k_cu_716e436a_276664cuda3std3__45__cpo3endE:
	.zero		1
	.type		_ZN40_INTERNAL_aca32616_4_k_cu_716e436a_276664cuda3std3__419piecewise_constructE,@object
	.size		_ZN40_INTERNAL_aca32616_4_k_cu_716e436a_276664cuda3std3__419piecewise_constructE,(_ZN40_INTERNAL_aca32616_4_k_cu_716e436a_276664cuda3std3__45__cpo4cendE - _ZN40_INTERNAL_aca32616_4_k_cu_716e436a_276664cuda3std3__419piecewise_constructE)
_ZN40_INTERNAL_aca32616_4_k_cu_716e436a_276664cuda3std3__419piecewise_constructE:
	.zero		1
	.type		_ZN40_INTERNAL_aca32616_4_k_cu_716e436a_276664cuda3std3__45__cpo4cendE,@object
	.size		_ZN40_INTERNAL_aca32616_4_k_cu_716e436a_276664cuda3std3__45__cpo4cendE,(_ZN40_INTERNAL_aca32616_4_k_cu_716e436a_276664cuda3std6ranges3__45__cpo4swapE - _ZN40_INTERNAL_aca32616_4_k_cu_716e436a_276664cuda3std3__45__cpo4cendE)
_ZN40_INTERNAL_aca32616_4_k_cu_716e436a_276664cuda3std3__45__cpo4cendE:
	.zero		1
	.type		_ZN40_INTERNAL_aca32616_4_k_cu_716e436a_276664cuda3std6ranges3__45__cpo4swapE,@object
	.size		_ZN40_INTERNAL_aca32616_4_k_cu_716e436a_276664cuda3std6ranges3__45__cpo4swapE,(.L_10 - _ZN40_INTERNAL_aca32616_4_k_cu_716e436a_276664cuda3std6ranges3__45__cpo4swapE)
_ZN40_INTERNAL_aca32616_4_k_cu_716e436a_276664cuda3std6ranges3__45__cpo4swapE:
	.zero		1
.L_10:


//--------------------- .nv.constant0._ZN7cutlass13device_kernelINS_4gemm6kernel13GemmUniversalIN4cute5tupleIJiiiiEEENS1_10collective13CollectiveMmaINS1_35MainloopSm100TmaUmmaWarpSpecializedILi7ELi2ELi4ENS5_IJNS4_1CILi4EEENSA_ILi1EEESC_EEEEENS5_IJNSA_ILi128EEESF_NSA_ILi64EEEEEENS_6half_tENS5_IJSC_llEEESI_NS5_IJlSC_lEEENS4_8TiledMMAINS4_8MMA_AtomIJNS4_26SM100_MMA_F16BF16_2x1SM_SSISI_SI_fLi128ELi128ELNS4_4UMMA5MajorE1ELSP_0ELNSO_7ScaleInE0ELSQ_0EEEEEENS4_6LayoutINS5_IJSC_SC_SC_EEENS5_IJNSA_ILi0EEESV_SV_EEEEENS5_IJNS4_10UnderscoreESY_SY_EEEEENS4_18SM100_TMA_2SM_LOADENS4_14ComposedLayoutINS4_7SwizzleILi3ELi4ELi3EEENS4_18smem_ptr_flag_bitsILi16EEENST_INS5_IJSG_NSA_ILi8EEEEEENS5_IJSC_SG_EEEEEEEvNS4_8identityENS4_28SM100_TMA_2SM_LOAD_MULTICASTENS12_IS14_S16_NST_INS5_IJS17_SG_EEENS5_IJSG_SC_EEEEEEEvS1C_EENS_8epilogue10collective18CollectiveEpilogueINS1J_23Sm100TmaWarpSpecializedILi4ELi2ELi16ELb1ELb0EEEJNS5_IJSG_SF_SG_EEENS5_IJNST_ISG_SC_EENST_INS5_IJNSA_ILi16EEENSA_ILi2EEEEEES19_EEEEESI_SK_SI_SK_NS1J_6fusion15FusionCallbacksIS1N_NS1V_17LinearCombinationISI_fSI_fLNS_15FloatRoundStyleE2EEES1O_S1U_JEEENS4_5SM1004TMEM4LOAD26SM100_TMEM_LOAD_32dp32b16xENS4_13SM90_TMA_LOADENS12_INS13_ILi1ELi4ELi3EEES16_NST_INS5_IJS17_S1Q_EEENS5_IJS1Q_SC_EEEEEEENS4_39AutoVectorizingCopyWithAssumedAlignmentILi128EEENS4_14SM90_TMA_STOREES2A_S2C_S2C_EEEvvEEEEvNT_6ParamsE --------------------------
	.section	.nv.constant0._ZN7cutlass13device_kernelINS_4gemm6kernel13GemmUniversalIN4cute5tupleIJiiiiEEENS1_10collective13CollectiveMmaINS1_35MainloopSm100TmaUmmaWarpSpecializedILi7ELi2ELi4ENS5_IJNS4_1CILi4EEENSA_ILi1EEESC_EEEEENS5_IJNSA_ILi128EEESF_NSA_ILi64EEEEEENS_6half_tENS5_IJSC_llEEESI_NS5_IJlSC_lEEENS4_8TiledMMAINS4_8MMA_AtomIJNS4_26SM100_MMA_F16BF16_2x1SM_SSISI_SI_fLi128ELi128ELNS4_4UMMA5MajorE1ELSP_0ELNSO_7ScaleInE0ELSQ_0EEEEEENS4_6LayoutINS5_IJSC_SC_SC_EEENS5_IJNSA_ILi0EEESV_SV_EEEEENS5_IJNS4_10UnderscoreESY_SY_EEEEENS4_18SM100_TMA_2SM_LOADENS4_14ComposedLayoutINS4_7SwizzleILi3ELi4ELi3EEENS4_18smem_ptr_flag_bitsILi16EEENST_INS5_IJSG_NSA_ILi8EEEEEENS5_IJSC_SG_EEEEEEEvNS4_8identityENS4_28SM100_TMA_2SM_LOAD_MULTICASTENS12_IS14_S16_NST_INS5_IJS17_SG_EEENS5_IJSG_SC_EEEEEEEvS1C_EENS_8epilogue10collective18CollectiveEpilogueINS1J_23Sm100TmaWarpSpecializedILi4ELi2ELi16ELb1ELb0EEEJNS5_IJSG_SF_SG_EEENS5_IJNST_ISG_SC_EENST_INS5_IJNSA_ILi16EEENSA_ILi2EEEEEES19_EEEEESI_SK_SI_SK_NS1J_6fusion15FusionCallbacksIS1N_NS1V_17LinearCombinationISI_fSI_fLNS_15FloatRoundStyleE2EEES1O_S1U_JEEENS4_5SM1004TMEM4LOAD26SM100_TMEM_LOAD_32dp32b16xENS4_13SM90_TMA_LOADENS12_INS13_ILi1ELi4ELi3EEES16_NST_INS5_IJS17_S1Q_EEENS5_IJS1Q_SC_EEEEEEENS4_39AutoVectorizingCopyWithAssumedAlignmentILi128EEENS4_14SM90_TMA_STOREES2A_S2C_S2C_EEEvvEEEEvNT_6ParamsE,"a",@progbits
	.sectionflags	@""
	.align	4
.nv.constant0._ZN7cutlass13device_kernelINS_4gemm6kernel13GemmUniversalIN4cute5tupleIJiiiiEEENS1_10collective13CollectiveMmaINS1_35MainloopSm100TmaUmmaWarpSpecializedILi7ELi2ELi4ENS5_IJNS4_1CILi4EEENSA_ILi1EEESC_EEEEENS5_IJNSA_ILi128EEESF_NSA_ILi64EEEEEENS_6half_tENS5_IJSC_llEEESI_NS5_IJlSC_lEEENS4_8TiledMMAINS4_8MMA_AtomIJNS4_26SM100_MMA_F16BF16_2x1SM_SSISI_SI_fLi128ELi128ELNS4_4UMMA5MajorE1ELSP_0ELNSO_7ScaleInE0ELSQ_0EEEEEENS4_6LayoutINS5_IJSC_SC_SC_EEENS5_IJNSA_ILi0EEESV_SV_EEEEENS5_IJNS4_10UnderscoreESY_SY_EEEEENS4_18SM100_TMA_2SM_LOADENS4_14ComposedLayoutINS4_7SwizzleILi3ELi4ELi3EEENS4_18smem_ptr_flag_bitsILi16EEENST_INS5_IJSG_NSA_ILi8EEEEEENS5_IJSC_SG_EEEEEEEvNS4_8identityENS4_28SM100_TMA_2SM_LOAD_MULTICASTENS12_IS14_S16_NST_INS5_IJS17_SG_EEENS5_IJSG_SC_EEEEEEEvS1C_EENS_8epilogue10collective18CollectiveEpilogueINS1J_23Sm100TmaWarpSpecializedILi4ELi2ELi16ELb1ELb0EEEJNS5_IJSG_SF_SG_EEENS5_IJNST_ISG_SC_EENST_INS5_IJNSA_ILi16EEENSA_ILi2EEEEEES19_EEEEESI_SK_SI_SK_NS1J_6fusion15FusionCallbacksIS1N_NS1V_17LinearCombinationISI_fSI_fLNS_15FloatRoundStyleE2EEES1O_S1U_JEEENS4_5SM1004TMEM4LOAD26SM100_TMEM_LOAD_32dp32b16xENS4_13SM90_TMA_LOADENS12_INS13_ILi1ELi4ELi3EEES16_NST_INS5_IJS17_S1Q_EEENS5_IJS1Q_SC_EEEEEEENS4_39AutoVectorizingCopyWithAssumedAlignmentILi128EEENS4_14SM90_TMA_STOREES2A_S2C_S2C_EEEvvEEEEvNT_6ParamsE:
	.zero		2944


//--------------------- SYMBOLS --------------------------

	.type		.nv.reservedSmem.offset0,@object
	.size		.nv.reservedSmem.offset0,0x4
	.type		.nv.reservedSmem.cap,@object
	.size		.nv.reservedSmem.cap,0x4
	.type		__assertfail,@function
